//
// Generated by NVIDIA NVVM Compiler
//
// Compiler Build ID: CL-36424714
// Cuda compilation tools, release 13.0, V13.0.88
// Based on NVVM 20.0.0
//

.version 9.0
.target sm_100
.address_size 64

	// .globl	_Z27d_processGreyTransformationPiS_

.visible .entry _Z27d_processGreyTransformationPiS_(
	.param .u64 .ptr .align 1 _Z27d_processGreyTransformationPiS__param_0,
	.param .u64 .ptr .align 1 _Z27d_processGreyTransformationPiS__param_1
)
{
	.reg .b32 	%r<14>;
	.reg .b64 	%rd<9>;

	ld.param.u64 	%rd1, [_Z27d_processGreyTransformationPiS__param_0];
	ld.param.u64 	%rd2, [_Z27d_processGreyTransformationPiS__param_1];
	cvta.to.global.u64 	%rd3, %rd2;
	cvta.to.global.u64 	%rd4, %rd1;
	mov.u32 	%r1, %ctaid.x;
	mov.u32 	%r2, %ntid.x;
	mov.u32 	%r3, %tid.x;
	mad.lo.s32 	%r4, %r1, %r2, %r3;
	mul.lo.s32 	%r5, %r4, 3;
	mul.wide.s32 	%rd5, %r5, 4;
	add.s64 	%rd6, %rd4, %rd5;
	ld.global.u32 	%r6, [%rd6];
	ld.global.u32 	%r7, [%rd6+4];
	add.s32 	%r8, %r7, %r6;
	ld.global.u32 	%r9, [%rd6+8];
	add.s32 	%r10, %r8, %r9;
	mul.hi.s32 	%r11, %r10, 1431655766;
	shr.u32 	%r12, %r11, 31;
	add.s32 	%r13, %r11, %r12;
	mul.wide.s32 	%rd7, %r4, 4;
	add.s64 	%rd8, %rd3, %rd7;
	st.global.u32 	[%rd8], %r13;
	ret;

}
	// .globl	_Z20d_processConvolutionPiS_S_iii
.visible .entry _Z20d_processConvolutionPiS_S_iii(
	.param .u64 .ptr .align 1 _Z20d_processConvolutionPiS_S_iii_param_0,
	.param .u64 .ptr .align 1 _Z20d_processConvolutionPiS_S_iii_param_1,
	.param .u64 .ptr .align 1 _Z20d_processConvolutionPiS_S_iii_param_2,
	.param .u32 _Z20d_processConvolutionPiS_S_iii_param_3,
	.param .u32 _Z20d_processConvolutionPiS_S_iii_param_4,
	.param .u32 _Z20d_processConvolutionPiS_S_iii_param_5
)
{
	.reg .pred 	%p<9>;
	.reg .b32 	%r<197>;
	.reg .b64 	%rd<68>;

	ld.param.u64 	%rd4, [_Z20d_processConvolutionPiS_S_iii_param_0];
	ld.param.u64 	%rd5, [_Z20d_processConvolutionPiS_S_iii_param_1];
	ld.param.u64 	%rd3, [_Z20d_processConvolutionPiS_S_iii_param_2];
	ld.param.u32 	%r13, [_Z20d_processConvolutionPiS_S_iii_param_3];
	ld.param.u32 	%r14, [_Z20d_processConvolutionPiS_S_iii_param_4];
	ld.param.u32 	%r15, [_Z20d_processConvolutionPiS_S_iii_param_5];
	cvta.to.global.u64 	%rd1, %rd5;
	cvta.to.global.u64 	%rd2, %rd4;
	mov.u32 	%r16, %ctaid.x;
	mov.u32 	%r17, %ntid.x;
	mov.u32 	%r18, %tid.x;
	mad.lo.s32 	%r1, %r16, %r17, %r18;
	mov.u32 	%r19, %ctaid.y;
	mov.u32 	%r20, %ntid.y;
	mov.u32 	%r21, %tid.y;
	mad.lo.s32 	%r2, %r19, %r20, %r21;
	setp.ne.s32 	%p1, %r1, 0;
	@%p1 bra 	$L__BB1_6;
	setp.ne.s32 	%p7, %r2, 0;
	@%p7 bra 	$L__BB1_3;
	ld.global.u32 	%r182, [%rd2];
	ld.global.u32 	%r183, [%rd1+8];
	mul.lo.s32 	%r184, %r183, %r182;
	ld.global.u32 	%r185, [%rd1+12];
	mad.lo.s32 	%r186, %r185, %r182, %r184;
	ld.global.u32 	%r187, [%rd2+4];
	ld.global.u32 	%r188, [%rd1+16];
	mad.lo.s32 	%r189, %r188, %r187, %r186;
	ld.global.u32 	%r190, [%rd2+8];
	ld.global.u32 	%r191, [%rd1+24];
	mad.lo.s32 	%r192, %r191, %r190, %r189;
	div.s32 	%r193, %r192, %r13;
	min.s32 	%r194, %r193, 255;
	max.s32 	%r196, %r194, 0;
	bra.uni 	$L__BB1_17;
$L__BB1_3:
	add.s32 	%r152, %r15, -1;
	setp.ne.s32 	%p8, %r2, %r152;
	@%p8 bra 	$L__BB1_5;
	ld.global.u32 	%r170, [%rd2];
	ld.global.u32 	%r171, [%rd1+4];
	mul.lo.s32 	%r172, %r171, %r170;
	ld.global.u32 	%r173, [%rd1+8];
	mad.lo.s32 	%r174, %r173, %r170, %r172;
	mul.wide.u32 	%rd63, %r2, 4;
	add.s64 	%rd64, %rd2, %rd63;
	ld.global.u32 	%r175, [%rd64];
	mad.lo.s32 	%r176, %r173, %r175, %r174;
	ld.global.u32 	%r177, [%rd64+4];
	ld.global.u32 	%r178, [%rd1+16];
	mad.lo.s32 	%r179, %r178, %r177, %r176;
	div.s32 	%r180, %r179, %r13;
	min.s32 	%r181, %r180, 255;
	max.s32 	%r196, %r181, 0;
	bra.uni 	$L__BB1_17;
$L__BB1_5:
	ld.global.u32 	%r153, [%rd2];
	ld.global.u32 	%r154, [%rd1+4];
	mul.lo.s32 	%r155, %r154, %r153;
	ld.global.u32 	%r156, [%rd1+8];
	mad.lo.s32 	%r157, %r156, %r153, %r155;
	ld.global.u32 	%r158, [%rd1+12];
	mad.lo.s32 	%r159, %r158, %r153, %r157;
	mul.wide.u32 	%rd61, %r2, 4;
	add.s64 	%rd62, %rd2, %rd61;
	ld.global.u32 	%r160, [%rd62];
	mad.lo.s32 	%r161, %r156, %r160, %r159;
	ld.global.u32 	%r162, [%rd62+4];
	ld.global.u32 	%r163, [%rd1+16];
	mad.lo.s32 	%r164, %r163, %r162, %r161;
	ld.global.u32 	%r165, [%rd62+8];
	ld.global.u32 	%r166, [%rd1+24];
	mad.lo.s32 	%r167, %r166, %r165, %r164;
	div.s32 	%r168, %r167, %r13;
	min.s32 	%r169, %r168, 255;
	max.s32 	%r196, %r169, 0;
	bra.uni 	$L__BB1_17;
$L__BB1_6:
	add.s32 	%r22, %r14, -1;
	setp.ne.s32 	%p2, %r1, %r22;
	@%p2 bra 	$L__BB1_12;
	setp.ne.s32 	%p5, %r2, 0;
	@%p5 bra 	$L__BB1_9;
	add.s32 	%r138, %r1, -1;
	mul.wide.s32 	%rd55, %r138, 4;
	add.s64 	%rd56, %rd2, %rd55;
	ld.global.u32 	%r139, [%rd56];
	ld.global.u32 	%r140, [%rd1];
	mul.lo.s32 	%r141, %r140, %r139;
	add.s64 	%rd57, %rd56, %rd55;
	ld.global.u32 	%r142, [%rd57];
	mad.lo.s32 	%r143, %r140, %r142, %r141;
	add.s64 	%rd58, %rd56, 4;
	ld.global.u32 	%r144, [%rd56+4];
	ld.global.u32 	%r145, [%rd1+8];
	mad.lo.s32 	%r146, %r145, %r144, %r143;
	mul.wide.s32 	%rd59, %r1, 4;
	add.s64 	%rd60, %rd58, %rd59;
	ld.global.u32 	%r147, [%rd60];
	ld.global.u32 	%r148, [%rd1+12];
	mad.lo.s32 	%r149, %r148, %r147, %r146;
	div.s32 	%r150, %r149, %r13;
	min.s32 	%r151, %r150, 255;
	max.s32 	%r196, %r151, 0;
	bra.uni 	$L__BB1_17;
$L__BB1_9:
	add.s32 	%r98, %r15, -1;
	setp.eq.s32 	%p6, %r2, %r98;
	@%p6 bra 	$L__BB1_11;
	add.s32 	%r99, %r1, -1;
	add.s32 	%r100, %r2, -1;
	mad.lo.s32 	%r101, %r100, %r99, %r99;
	mul.wide.s32 	%rd37, %r101, 4;
	add.s64 	%rd38, %rd2, %rd37;
	ld.global.u32 	%r102, [%rd38];
	ld.global.u32 	%r103, [%rd1];
	mul.lo.s32 	%r104, %r103, %r102;
	mul.wide.s32 	%rd39, %r99, 4;
	add.s64 	%rd40, %rd38, %rd39;
	ld.global.u32 	%r105, [%rd40];
	mad.lo.s32 	%r106, %r103, %r105, %r104;
	add.s64 	%rd41, %rd40, %rd39;
	ld.global.u32 	%r107, [%rd41];
	mad.lo.s32 	%r108, %r103, %r107, %r106;
	shl.b32 	%r109, %r2, 2;
	cvt.u64.u32 	%rd42, %r109;
	add.s64 	%rd43, %rd38, %rd42;
	ld.global.u32 	%r110, [%rd43];
	ld.global.u32 	%r111, [%rd1+4];
	mad.lo.s32 	%r112, %r111, %r110, %r108;
	mul.wide.s32 	%rd44, %r1, 4;
	add.s64 	%rd45, %rd43, %rd44;
	ld.global.u32 	%r113, [%rd45];
	ld.global.u32 	%r114, [%rd1+8];
	mad.lo.s32 	%r115, %r114, %r113, %r112;
	add.s64 	%rd46, %rd45, %rd44;
	ld.global.u32 	%r116, [%rd46];
	ld.global.u32 	%r117, [%rd1+12];
	mad.lo.s32 	%r118, %r117, %r116, %r115;
	div.s32 	%r119, %r118, %r13;
	min.s32 	%r120, %r119, 255;
	max.s32 	%r196, %r120, 0;
	bra.uni 	$L__BB1_17;
$L__BB1_11:
	add.s32 	%r121, %r1, -1;
	add.s32 	%r122, %r2, -1;
	mad.lo.s32 	%r123, %r122, %r121, %r121;
	mul.wide.s32 	%rd47, %r123, 4;
	add.s64 	%rd48, %rd2, %rd47;
	ld.global.u32 	%r124, [%rd48];
	ld.global.u32 	%r125, [%rd1];
	mul.lo.s32 	%r126, %r125, %r124;
	mul.wide.s32 	%rd49, %r121, 4;
	add.s64 	%rd50, %rd48, %rd49;
	ld.global.u32 	%r127, [%rd50];
	mad.lo.s32 	%r128, %r125, %r127, %r126;
	shl.b32 	%r129, %r2, 2;
	cvt.u64.u32 	%rd51, %r129;
	add.s64 	%rd52, %rd48, %rd51;
	ld.global.u32 	%r130, [%rd52];
	ld.global.u32 	%r131, [%rd1+4];
	mad.lo.s32 	%r132, %r131, %r130, %r128;
	mul.wide.s32 	%rd53, %r1, 4;
	add.s64 	%rd54, %rd52, %rd53;
	ld.global.u32 	%r133, [%rd54];
	ld.global.u32 	%r134, [%rd1+8];
	mad.lo.s32 	%r135, %r134, %r133, %r132;
	div.s32 	%r136, %r135, %r13;
	min.s32 	%r137, %r136, 255;
	max.s32 	%r196, %r137, 0;
	bra.uni 	$L__BB1_17;
$L__BB1_12:
	setp.ne.s32 	%p3, %r2, 0;
	@%p3 bra 	$L__BB1_14;
	add.s32 	%r78, %r1, -1;
	mul.wide.s32 	%rd31, %r78, 4;
	add.s64 	%rd32, %rd2, %rd31;
	ld.global.u32 	%r79, [%rd32];
	ld.global.u32 	%r80, [%rd1];
	mul.lo.s32 	%r81, %r80, %r79;
	add.s64 	%rd33, %rd32, %rd31;
	ld.global.u32 	%r82, [%rd33];
	mad.lo.s32 	%r83, %r80, %r82, %r81;
	add.s64 	%rd34, %rd32, 4;
	ld.global.u32 	%r84, [%rd32+4];
	ld.global.u32 	%r85, [%rd1+8];
	mad.lo.s32 	%r86, %r85, %r84, %r83;
	mul.wide.s32 	%rd35, %r1, 4;
	add.s64 	%rd36, %rd34, %rd35;
	ld.global.u32 	%r87, [%rd36];
	ld.global.u32 	%r88, [%rd1+12];
	mad.lo.s32 	%r89, %r88, %r87, %r86;
	ld.global.u32 	%r90, [%rd32+8];
	ld.global.u32 	%r91, [%rd1+16];
	mad.lo.s32 	%r92, %r91, %r90, %r89;
	ld.global.u32 	%r93, [%rd36+8];
	ld.global.u32 	%r94, [%rd1+24];
	mad.lo.s32 	%r95, %r94, %r93, %r92;
	div.s32 	%r96, %r95, %r13;
	min.s32 	%r97, %r96, 255;
	max.s32 	%r196, %r97, 0;
	bra.uni 	$L__BB1_17;
$L__BB1_14:
	add.s32 	%r23, %r15, -1;
	setp.eq.s32 	%p4, %r2, %r23;
	@%p4 bra 	$L__BB1_16;
	add.s32 	%r24, %r1, -1;
	add.s32 	%r25, %r2, -1;
	mad.lo.s32 	%r26, %r25, %r24, %r24;
	mul.wide.s32 	%rd6, %r26, 4;
	add.s64 	%rd7, %rd2, %rd6;
	ld.global.u32 	%r27, [%rd7];
	ld.global.u32 	%r28, [%rd1];
	mul.lo.s32 	%r29, %r28, %r27;
	mul.wide.s32 	%rd8, %r24, 4;
	add.s64 	%rd9, %rd7, %rd8;
	ld.global.u32 	%r30, [%rd9];
	mad.lo.s32 	%r31, %r28, %r30, %r29;
	add.s64 	%rd10, %rd9, %rd8;
	ld.global.u32 	%r32, [%rd10];
	mad.lo.s32 	%r33, %r28, %r32, %r31;
	shl.b32 	%r34, %r2, 2;
	cvt.u64.u32 	%rd11, %r34;
	add.s64 	%rd12, %rd7, %rd11;
	ld.global.u32 	%r35, [%rd12];
	ld.global.u32 	%r36, [%rd1+4];
	mad.lo.s32 	%r37, %r36, %r35, %r33;
	mul.wide.s32 	%rd13, %r1, 4;
	add.s64 	%rd14, %rd12, %rd13;
	ld.global.u32 	%r38, [%rd14];
	ld.global.u32 	%r39, [%rd1+8];
	mad.lo.s32 	%r40, %r39, %r38, %r37;
	add.s64 	%rd15, %rd14, %rd13;
	ld.global.u32 	%r41, [%rd15];
	ld.global.u32 	%r42, [%rd1+12];
	mad.lo.s32 	%r43, %r42, %r41, %r40;
	add.s32 	%r44, %r1, 1;
	add.s64 	%rd16, %rd12, %rd11;
	ld.global.u32 	%r45, [%rd16];
	mad.lo.s32 	%r46, %r39, %r45, %r43;
	mul.wide.s32 	%rd17, %r44, 4;
	add.s64 	%rd18, %rd16, %rd17;
	ld.global.u32 	%r47, [%rd18];
	ld.global.u32 	%r48, [%rd1+16];
	mad.lo.s32 	%r49, %r48, %r47, %r46;
	add.s64 	%rd19, %rd18, %rd17;
	ld.global.u32 	%r50, [%rd19];
	ld.global.u32 	%r51, [%rd1+24];
	mad.lo.s32 	%r52, %r51, %r50, %r49;
	div.s32 	%r53, %r52, %r13;
	min.s32 	%r54, %r53, 255;
	max.s32 	%r196, %r54, 0;
	bra.uni 	$L__BB1_17;
$L__BB1_16:
	add.s32 	%r55, %r1, -1;
	add.s32 	%r56, %r2, -1;
	mad.lo.s32 	%r57, %r56, %r55, %r55;
	mul.wide.s32 	%rd20, %r57, 4;
	add.s64 	%rd21, %rd2, %rd20;
	ld.global.u32 	%r58, [%rd21];
	ld.global.u32 	%r59, [%rd1];
	mul.lo.s32 	%r60, %r59, %r58;
	mul.wide.s32 	%rd22, %r55, 4;
	add.s64 	%rd23, %rd21, %rd22;
	ld.global.u32 	%r61, [%rd23];
	mad.lo.s32 	%r62, %r59, %r61, %r60;
	shl.b32 	%r63, %r2, 2;
	cvt.u64.u32 	%rd24, %r63;
	add.s64 	%rd25, %rd21, %rd24;
	ld.global.u32 	%r64, [%rd25];
	ld.global.u32 	%r65, [%rd1+4];
	mad.lo.s32 	%r66, %r65, %r64, %r62;
	mul.wide.s32 	%rd26, %r1, 4;
	add.s64 	%rd27, %rd25, %rd26;
	ld.global.u32 	%r67, [%rd27];
	ld.global.u32 	%r68, [%rd1+8];
	mad.lo.s32 	%r69, %r68, %r67, %r66;
	add.s32 	%r70, %r1, 1;
	add.s64 	%rd28, %rd25, %rd24;
	ld.global.u32 	%r71, [%rd28];
	mad.lo.s32 	%r72, %r68, %r71, %r69;
	mul.wide.s32 	%rd29, %r70, 4;
	add.s64 	%rd30, %rd28, %rd29;
	ld.global.u32 	%r73, [%rd30];
	ld.global.u32 	%r74, [%rd1+16];
	mad.lo.s32 	%r75, %r74, %r73, %r72;
	div.s32 	%r76, %r75, %r13;
	min.s32 	%r77, %r76, 255;
	max.s32 	%r196, %r77, 0;
$L__BB1_17:
	cvta.to.global.u64 	%rd65, %rd3;
	mad.lo.s32 	%r195, %r1, %r2, %r1;
	mul.wide.s32 	%rd66, %r195, 4;
	add.s64 	%rd67, %rd65, %rd66;
	st.global.u32 	[%rd67], %r196;
	ret;

}


// ===== COMPILED SASS (sm_100) =====

	.target	sm_100

	.elftype	@"ET_EXEC"


//--------------------- .note.nv.tkinfo           --------------------------
	.section	.note.nv.tkinfo,"",@"SHT_NOTE"
	.sectionflags	@"SHF_NOTE_NV_TKINFO"
	.tkinfo
        /*0018*/ 	.word	0x00000002
        /*0030*/ 	.string	""
        /*0030*/ 	.string	"ptxas"
        /*0030*/ 	.string	"Cuda compilation tools, release 13.0, V13.0.88"
        /*0030*/ 	.string	"Build cuda_13.0.r13.0/compiler.36424714_0"
        /*0030*/ 	.string	"-arch sm_100 -m 64 "



//--------------------- .note.nv.cuinfo           --------------------------
	.section	.note.nv.cuinfo,"",@"SHT_NOTE"
	.sectionflags	@"SHF_NOTE_NV_CUINFO"
        /*0018*/ 	.short	0x0002
        /*001a*/ 	.short	0x0064
        /*001c*/ 	.short	0x0082
	.zero		2


//--------------------- .nv.info                  --------------------------
	.section	.nv.info,"",@"SHT_CUDA_INFO"
	.align	4


	//----- nvinfo : EIATTR_REGCOUNT
	.align		4
        /*0000*/ 	.byte	0x04, 0x2f
        /*0002*/ 	.short	(.L_1 - .L_0)
	.align		4
.L_0:
        /*0004*/ 	.word	index@(_Z27d_processGreyTransformationPiS_)
        /*0008*/ 	.word	0x0000000c


	//----- nvinfo : EIATTR_FRAME_SIZE
	.align		4
.L_1:
        /*000c*/ 	.byte	0x04, 0x11
        /*000e*/ 	.short	(.L_3 - .L_2)
	.align		4
.L_2:
        /*0010*/ 	.word	index@(_Z27d_processGreyTransformationPiS_)
        /*0014*/ 	.word	0x00000000


	//----- nvinfo : EIATTR_REGCOUNT
	.align		4
.L_3:
        /*0018*/ 	.byte	0x04, 0x2f
        /*001a*/ 	.short	(.L_5 - .L_4)
	.align		4
.L_4:
        /*001c*/ 	.word	index@(_Z20d_processConvolutionPiS_S_iii)
        /*0020*/ 	.word	0x00000020


	//----- nvinfo : EIATTR_FRAME_SIZE
	.align		4
.L_5:
        /*0024*/ 	.byte	0x04, 0x11
        /*0026*/ 	.short	(.L_7 - .L_6)
	.align		4
.L_6:
        /*0028*/ 	.word	index@(_Z20d_processConvolutionPiS_S_iii)
        /*002c*/ 	.word	0x00000000


	//----- nvinfo : EIATTR_MIN_STACK_SIZE
	.align		4
.L_7:
        /*0030*/ 	.byte	0x04, 0x12
        /*0032*/ 	.short	(.L_9 - .L_8)
	.align		4
.L_8:
        /*0034*/ 	.word	index@(_Z20d_processConvolutionPiS_S_iii)
        /*0038*/ 	.word	0x00000000


	//----- nvinfo : EIATTR_MIN_STACK_SIZE
	.align		4
.L_9:
        /*003c*/ 	.byte	0x04, 0x12
        /*003e*/ 	.short	(.L_11 - .L_10)
	.align		4
.L_10:
        /*0040*/ 	.word	index@(_Z27d_processGreyTransformationPiS_)
        /*0044*/ 	.word	0x00000000
.L_11:


//--------------------- .nv.compat                --------------------------
	.section	.nv.compat,"",@"SHT_CUDA_COMPAT_INFO"
	.align	4
        /*0000*/ 	.byte	0x02, 0x09, 0x00, 0x00, 0x02, 0x02, 0x01, 0x00, 0x02, 0x05, 0x05, 0x00, 0x03, 0x07, 0x01, 0x01
        /*0010*/ 	.byte	0x02, 0x03, 0x00, 0x00, 0x02, 0x06, 0x01, 0x00, 0x04, 0x0b, 0x08, 0x00, 0x09, 0x00, 0x00, 0x00
        /*0020*/ 	.byte	0x00, 0x00, 0x00, 0x00


//--------------------- .nv.info._Z20d_processConvolutionPiS_S_iii --------------------------
	.section	.nv.info._Z20d_processConvolutionPiS_S_iii,"",@"SHT_CUDA_INFO"
	.sectionflags	@""
	.align	4


	//----- nvinfo : EIATTR_CUDA_API_VERSION
	.align		4
        /*0000*/ 	.byte	0x04, 0x37
        /*0002*/ 	.short	(.L_13 - .L_12)
.L_12:
        /*0004*/ 	.word	0x00000082


	//----- nvinfo : EIATTR_KPARAM_INFO
	.align		4
.L_13:
        /*0008*/ 	.byte	0x04, 0x17
        /*000a*/ 	.short	(.L_15 - .L_14)
.L_14:
        /*000c*/ 	.word	0x00000000
        /*0010*/ 	.short	0x0005
        /*0012*/ 	.short	0x0020
        /*0014*/ 	.byte	0x00, 0xf0, 0x11, 0x00


	//----- nvinfo : EIATTR_KPARAM_INFO
	.align		4
.L_15:
        /*0018*/ 	.byte	0x04, 0x17
        /*001a*/ 	.short	(.L_17 - .L_16)
.L_16:
        /*001c*/ 	.word	0x00000000
        /*0020*/ 	.short	0x0004
        /*0022*/ 	.short	0x001c
        /*0024*/ 	.byte	0x00, 0xf0, 0x11, 0x00


	//----- nvinfo : EIATTR_KPARAM_INFO
	.align		4
.L_17:
        /*0028*/ 	.byte	0x04, 0x17
        /*002a*/ 	.short	(.L_19 - .L_18)
.L_18:
        /*002c*/ 	.word	0x00000000
        /*0030*/ 	.short	0x0003
        /*0032*/ 	.short	0x0018
        /*0034*/ 	.byte	0x00, 0xf0, 0x11, 0x00


	//----- nvinfo : EIATTR_KPARAM_INFO
	.align		4
.L_19:
        /*0038*/ 	.byte	0x04, 0x17
        /*003a*/ 	.short	(.L_21 - .L_20)
.L_20:
        /*003c*/ 	.word	0x00000000
        /*0040*/ 	.short	0x0002
        /*0042*/ 	.short	0x0010
        /*0044*/ 	.byte	0x00, 0xf5, 0x21, 0x00


	//----- nvinfo : EIATTR_KPARAM_INFO
	.align		4
.L_21:
        /*0048*/ 	.byte	0x04, 0x17
        /*004a*/ 	.short	(.L_23 - .L_22)
.L_22:
        /*004c*/ 	.word	0x00000000
        /*0050*/ 	.short	0x0001
        /*0052*/ 	.short	0x0008
        /*0054*/ 	.byte	0x00, 0xf5, 0x21, 0x00


	//----- nvinfo : EIATTR_KPARAM_INFO
	.align		4
.L_23:
        /*0058*/ 	.byte	0x04, 0x17
        /*005a*/ 	.short	(.L_25 - .L_24)
.L_24:
        /*005c*/ 	.word	0x00000000
        /*0060*/ 	.short	0x0000
        /*0062*/ 	.short	0x0000
        /*0064*/ 	.byte	0x00, 0xf5, 0x21, 0x00


	//----- nvinfo : EIATTR_SPARSE_MMA_MASK
	.align		4
.L_25:
        /*0068*/ 	.byte	0x03, 0x50
        /*006a*/ 	.short	0x0000


	//----- nvinfo : EIATTR_MAXREG_COUNT
	.align		4
        /*006c*/ 	.byte	0x03, 0x1b
        /*006e*/ 	.short	0x00ff


	//----- nvinfo : EIATTR_MERCURY_ISA_VERSION
	.align		4
        /*0070*/ 	.byte	0x03, 0x5f
        /*0072*/ 	.short	0x0101


	//----- nvinfo : EIATTR_VRC_CTA_INIT_COUNT
	.align		4
        /*0074*/ 	.byte	0x02, 0x4a
	.zero		1
	.zero		1


	//----- nvinfo : EIATTR_EXIT_INSTR_OFFSETS
	.align		4
        /*0078*/ 	.byte	0x04, 0x1c
        /*007a*/ 	.short	(.L_27 - .L_26)


	//   ....[0]....
.L_26:
        /*007c*/ 	.word	0x00001ed0


	//----- nvinfo : EIATTR_CRS_STACK_SIZE
	.align		4
.L_27:
        /*0080*/ 	.byte	0x04, 0x1e
        /*0082*/ 	.short	(.L_29 - .L_28)
.L_28:
        /*0084*/ 	.word	0x00000000


	//----- nvinfo : EIATTR_CBANK_PARAM_SIZE
	.align		4
.L_29:
        /*0088*/ 	.byte	0x03, 0x19
        /*008a*/ 	.short	0x0024


	//----- nvinfo : EIATTR_PARAM_CBANK
	.align		4
        /*008c*/ 	.byte	0x04, 0x0a
        /*008e*/ 	.short	(.L_31 - .L_30)
	.align		4
.L_30:
        /*0090*/ 	.word	index@(.nv.constant0._Z20d_processConvolutionPiS_S_iii)
        /*0094*/ 	.short	0x0380
        /*0096*/ 	.short	0x0024


	//----- nvinfo : EIATTR_SW_WAR
	.align		4
.L_31:
        /*0098*/ 	.byte	0x04, 0x36
        /*009a*/ 	.short	(.L_33 - .L_32)
.L_32:
        /*009c*/ 	.word	0x00000008
.L_33:


//--------------------- .nv.info._Z27d_processGreyTransformationPiS_ --------------------------
	.section	.nv.info._Z27d_processGreyTransformationPiS_,"",@"SHT_CUDA_INFO"
	.sectionflags	@""
	.align	4


	//----- nvinfo : EIATTR_CUDA_API_VERSION
	.align		4
        /*0000*/ 	.byte	0x04, 0x37
        /*0002*/ 	.short	(.L_35 - .L_34)
.L_34:
        /*0004*/ 	.word	0x00000082


	//----- nvinfo : EIATTR_KPARAM_INFO
	.align		4
.L_35:
        /*0008*/ 	.byte	0x04, 0x17
        /*000a*/ 	.short	(.L_37 - .L_36)
.L_36:
        /*000c*/ 	.word	0x00000000
        /*0010*/ 	.short	0x0001
        /*0012*/ 	.short	0x0008
        /*0014*/ 	.byte	0x00, 0xf5, 0x21, 0x00


	//----- nvinfo : EIATTR_KPARAM_INFO
	.align		4
.L_37:
        /*0018*/ 	.byte	0x04, 0x17
        /*001a*/ 	.short	(.L_39 - .L_38)
.L_38:
        /*001c*/ 	.word	0x00000000
        /*0020*/ 	.short	0x0000
        /*0022*/ 	.short	0x0000
        /*0024*/ 	.byte	0x00, 0xf5, 0x21, 0x00


	//----- nvinfo : EIATTR_SPARSE_MMA_MASK
	.align		4
.L_39:
        /*0028*/ 	.byte	0x03, 0x50
        /*002a*/ 	.short	0x0000


	//----- nvinfo : EIATTR_MAXREG_COUNT
	.align		4
        /*002c*/ 	.byte	0x03, 0x1b
        /*002e*/ 	.short	0x00ff


	//----- nvinfo : EIATTR_MERCURY_ISA_VERSION
	.align		4
        /*0030*/ 	.byte	0x03, 0x5f
        /*0032*/ 	.short	0x0101


	//----- nvinfo : EIATTR_VRC_CTA_INIT_COUNT
	.align		4
        /*0034*/ 	.byte	0x02, 0x4a
	.zero		1
	.zero		1


	//----- nvinfo : EIATTR_EXIT_INSTR_OFFSETS
	.align		4
        /*0038*/ 	.byte	0x04, 0x1c
        /*003a*/ 	.short	(.L_41 - .L_40)


	//   ....[0]....
.L_40:
        /*003c*/ 	.word	0x00000120


	//----- nvinfo : EIATTR_CBANK_PARAM_SIZE
	.align		4
.L_41:
        /*0040*/ 	.byte	0x03, 0x19
        /*0042*/ 	.short	0x0010


	//----- nvinfo : EIATTR_PARAM_CBANK
	.align		4
        /*0044*/ 	.byte	0x04, 0x0a
        /*0046*/ 	.short	(.L_43 - .L_42)
	.align		4
.L_42:
        /*0048*/ 	.word	index@(.nv.constant0._Z27d_processGreyTransformationPiS_)
        /*004c*/ 	.short	0x0380
        /*004e*/ 	.short	0x0010


	//----- nvinfo : EIATTR_SW_WAR
	.align		4
.L_43:
        /*0050*/ 	.byte	0x04, 0x36
        /*0052*/ 	.short	(.L_45 - .L_44)
.L_44:
        /*0054*/ 	.word	0x00000008
.L_45:


//--------------------- .nv.callgraph             --------------------------
	.section	.nv.callgraph,"",@"SHT_CUDA_CALLGRAPH"
	.align	4
	.sectionentsize	8
	.align		4
        /*0000*/ 	.word	0x00000000
	.align		4
        /*0004*/ 	.word	0xffffffff
	.align		4
        /*0008*/ 	.word	0x00000000
	.align		4
        /*000c*/ 	.word	0xfffffffe
	.align		4
        /*0010*/ 	.word	0x00000000
	.align		4
        /*0014*/ 	.word	0xfffffffd
	.align		4
        /*0018*/ 	.word	0x00000000
	.align		4
        /*001c*/ 	.word	0xfffffffc


//--------------------- .text._Z20d_processConvolutionPiS_S_iii --------------------------
	.section	.text._Z20d_processConvolutionPiS_S_iii,"ax",@progbits
	.align	128
        .global         _Z20d_processConvolutionPiS_S_iii
        .type           _Z20d_processConvolutionPiS_S_iii,@function
        .size           _Z20d_processConvolutionPiS_S_iii,(.L_x_12 - _Z20d_processConvolutionPiS_S_iii)
        .other          _Z20d_processConvolutionPiS_S_iii,@"STO_CUDA_ENTRY STV_DEFAULT"
_Z20d_processConvolutionPiS_S_iii:
.text._Z20d_processConvolutionPiS_S_iii:
[----:B------:R-:W-:Y:S01]  /*0000*/  LDC R1, c[0x0][0x37c] ;  /* 0x0000df00ff017b82 */ /* 0x000fe20000000800 */
[----:B------:R-:W0:Y:S07]  /*0010*/  S2R R3, SR_TID.X ;  /* 0x0000000000037919 */ /* 0x000e2e0000002100 */
[----:B------:R-:W0:Y:S01]  /*0020*/  S2UR UR4, SR_CTAID.X ;  /* 0x00000000000479c3 */ /* 0x000e220000002500 */
[----:B------:R-:W1:Y:S01]  /*0030*/  LDCU.64 UR6, c[0x0][0x358] ;  /* 0x00006b00ff0677ac */ /* 0x000e620008000a00 */
[----:B------:R-:W-:Y:S01]  /*0040*/  BSSY.RECONVERGENT B0, `(.L_x_0) ;  /* 0x00001e4000007945 */ /* 0x000fe20003800200 */
[----:B------:R-:W2:Y:S05]  /*0050*/  S2R R2, SR_TID.Y ;  /* 0x0000000000027919 */ /* 0x000eaa0000002200 */
[----:B------:R-:W0:Y:S08]  /*0060*/  LDC R0, c[0x0][0x360] ;  /* 0x0000d800ff007b82 */ /* 0x000e300000000800 */
[----:B------:R-:W2:Y:S08]  /*0070*/  S2UR UR5, SR_CTAID.Y ;  /* 0x00000000000579c3 */ /* 0x000eb00000002600 */
[----:B------:R-:W2:Y:S01]  /*0080*/  LDC R7, c[0x0][0x364] ;  /* 0x0000d900ff077b82 */ /* 0x000ea20000000800 */
[----:B0-----:R-:W-:-:S05]  /*0090*/  IMAD R0, R0, UR4, R3 ;  /* 0x0000000400007c24 */ /* 0x001fca000f8e0203 */
[----:B------:R-:W-:Y:S01]  /*00a0*/  ISETP.NE.AND P0, PT, R0, RZ, PT ;  /* 0x000000ff0000720c */ /* 0x000fe20003f05270 */
[----:B--2---:R-:W-:-:S12]  /*00b0*/  IMAD R7, R7, UR5, R2 ;  /* 0x0000000507077c24 */ /* 0x004fd8000f8e0202 */
[----:B-1----:R-:W-:Y:S05]  /*00c0*/  @P0 BRA `(.L_x_1) ;  /* 0x0000000800100947 */ /* 0x002fea0003800000 */
[----:B------:R-:W-:-:S13]  /*00d0*/  ISETP.NE.AND P0, PT, R7, RZ, PT ;  /* 0x000000ff0700720c */ /* 0x000fda0003f05270 */
[----:B------:R-:W-:Y:S05]  /*00e0*/  @P0 BRA `(.L_x_2) ;  /* 0x0000000000a00947 */ /* 0x000fea0003800000 */
[----:B------:R-:W0:Y:S08]  /*00f0*/  LDC.64 R8, c[0x0][0x380] ;  /* 0x0000e000ff087b82 */ /* 0x000e300000000a00 */
[----:B------:R-:W1:Y:S08]  /*0100*/  LDC.64 R10, c[0x0][0x388] ;  /* 0x0000e200ff0a7b82 */ /* 0x000e700000000a00 */
[----:B------:R-:W2:Y:S01]  /*0110*/  LDC R4, c[0x0][0x398] ;  /* 0x0000e600ff047b82 */ /* 0x000ea20000000800 */
[----:B0-----:R-:W3:Y:S04]  /*0120*/  LDG.E R2, desc[UR6][R8.64] ;  /* 0x0000000608027981 */ /* 0x001ee8000c1e1900 */
[----:B------:R-:W4:Y:S04]  /*0130*/  LDG.E R12, desc[UR6][R8.64+0x4] ;  /* 0x00000406080c7981 */ /* 0x000f28000c1e1900 */
[----:B-1----:R-:W3:Y:S04]  /*0140*/  LDG.E R5, desc[UR6][R10.64+0x8] ;  /* 0x000008060a057981 */ /* 0x002ee8000c1e1900 */
[----:B------:R-:W5:Y:S04]  /*0150*/  LDG.E R6, desc[UR6][R10.64+0xc] ;  /* 0x00000c060a067981 */ /* 0x000f68000c1e1900 */
[----:B------:R-:W4:Y:S04]  /*0160*/  LDG.E R13, desc[UR6][R10.64+0x10] ;  /* 0x000010060a0d7981 */ /* 0x000f28000c1e1900 */
[----:B------:R0:W4:Y:S04]  /*0170*/  LDG.E R14, desc[UR6][R8.64+0x8] ;  /* 0x00000806080e7981 */ /* 0x000128000c1e1900 */
[----:B------:R-:W4:Y:S01]  /*0180*/  LDG.E R15, desc[UR6][R10.64+0x18] ;  /* 0x000018060a0f7981 */ /* 0x000f22000c1e1900 */
[----:B--2---:R-:W-:-:S04]  /*0190*/  IABS R18, R4 ;  /* 0x0000000400127213 */ /* 0x004fc80000000000 */
[----:B------:R-:W1:Y:S08]  /*01a0*/  I2F.RP R16, R18 ;  /* 0x0000001200107306 */ /* 0x000e700000209400 */
[----:B-1----:R-:W1:Y:S02]  /*01b0*/  MUFU.RCP R16, R16 ;  /* 0x0000001000107308 */ /* 0x002e640000001000 */
[----:B-1----:R-:W-:-:S06]  /*01c0*/  IADD3 R3, PT, PT, R16, 0xffffffe, RZ ;  /* 0x0ffffffe10037810 */ /* 0x002fcc0007ffe0ff */
[----:B------:R-:W0:Y:S02]  /*01d0*/  F2I.FTZ.U32.TRUNC.NTZ R3, R3 ;  /* 0x0000000300037305 */ /* 0x000e24000021f000 */
[----:B0-----:R-:W-:-:S04]  /*01e0*/  IMAD.MOV R9, RZ, RZ, -R3 ;  /* 0x000000ffff097224 */ /* 0x001fc800078e0a03 */
[----:B------:R-:W-:Y:S02]  /*01f0*/  IMAD R9, R9, R18, RZ ;  /* 0x0000001209097224 */ /* 0x000fe400078e02ff */
[----:B---3--:R-:W-:-:S04]  /*0200*/  IMAD R5, R2, R5, RZ ;  /* 0x0000000502057224 */ /* 0x008fc800078e02ff */
[----:B-----5:R-:W-:Y:S02]  /*0210*/  IMAD R5, R2, R6, R5 ;  /* 0x0000000602057224 */ /* 0x020fe400078e0205 */
[----:B------:R-:W-:Y:S02]  /*0220*/  HFMA2 R2, -RZ, RZ, 0, 0 ;  /* 0x00000000ff027431 */ /* 0x000fe400000001ff */
[----:B----4-:R-:W-:-:S04]  /*0230*/  IMAD R5, R12, R13, R5 ;  /* 0x0000000d0c057224 */ /* 0x010fc800078e0205 */
[----:B------:R-:W-:Y:S02]  /*0240*/  IMAD R5, R14, R15, R5 ;  /* 0x0000000f0e057224 */ /* 0x000fe400078e0205 */
[----:B------:R-:W-:-:S03]  /*0250*/  IMAD.HI.U32 R2, R3, R9, R2 ;  /* 0x0000000903027227 */ /* 0x000fc600078e0002 */
[----:B------:R-:W-:-:S05]  /*0260*/  IABS R6, R5 ;  /* 0x0000000500067213 */ /* 0x000fca0000000000 */
[----:B------:R-:W-:-:S04]  /*0270*/  IMAD.MOV.U32 R3, RZ, RZ, R6 ;  /* 0x000000ffff037224 */ /* 0x000fc800078e0006 */
[----:B------:R-:W-:-:S05]  /*0280*/  IMAD.HI.U32 R2, R2, R3, RZ ;  /* 0x0000000302027227 */ /* 0x000fca00078e00ff */
[----:B------:R-:W-:-:S05]  /*0290*/  IADD3 R6, PT, PT, -R2, RZ, RZ ;  /* 0x000000ff02067210 */ /* 0x000fca0007ffe1ff */
[----:B------:R-:W-:-:S05]  /*02a0*/  IMAD R3, R18, R6, R3 ;  /* 0x0000000612037224 */ /* 0x000fca00078e0203 */
[----:B------:R-:W-:Y:S02]  /*02b0*/  ISETP.GT.U32.AND P2, PT, R18, R3, PT ;  /* 0x000000031200720c */ /* 0x000fe40003f44070 */
[----:B------:R-:W-:-:S11]  /*02c0*/  LOP3.LUT R5, R5, R4, RZ, 0x3c, !PT ;  /* 0x0000000405057212 */ /* 0x000fd600078e3cff */
[----:B------:R-:W-:-:S05]  /*02d0*/  @!P2 IMAD.IADD R3, R3, 0x1, -R18 ;  /* 0x000000010303a824 */ /* 0x000fca00078e0a12 */
[----:B------:R-:W-:Y:S02]  /*02e0*/  ISETP.GE.U32.AND P0, PT, R3, R18, PT ;  /* 0x000000120300720c */ /* 0x000fe40003f06070 */
[----:B------:R-:W-:Y:S02]  /*02f0*/  ISETP.GE.AND P1, PT, R5, RZ, PT ;  /* 0x000000ff0500720c */ /* 0x000fe40003f26270 */
[----:B------:R-:W-:Y:S02]  /*0300*/  @!P2 IADD3 R2, PT, PT, R2, 0x1, RZ ;  /* 0x000000010202a810 */ /* 0x000fe40007ffe0ff */
[----:B------:R-:W-:-:S07]  /*0310*/  ISETP.NE.AND P2, PT, R4, RZ, PT ;  /* 0x000000ff0400720c */ /* 0x000fce0003f45270 */
[----:B------:R-:W-:-:S05]  /*0320*/  @P0 VIADD R2, R2, 0x1 ;  /* 0x0000000102020836 */ /* 0x000fca0000000000 */
[----:B------:R-:W-:Y:S02]  /*0330*/  @!P1 IADD3 R2, PT, PT, -R2, RZ, RZ ;  /* 0x000000ff02029210 */ /* 0x000fe40007ffe1ff */
[----:B------:R-:W-:-:S04]  /*0340*/  @!P2 LOP3.LUT R2, RZ, R4, RZ, 0x33, !PT ;  /* 0x00000004ff02a212 */ /* 0x000fc800078e33ff */
[----:B------:R-:W-:Y:S01]  /*0350*/  VIMNMX.RELU R5, PT, PT, R2, 0xff, PT ;  /* 0x000000ff02057848 */ /* 0x000fe20003fe1100 */
[----:B------:R-:W-:Y:S06]  /*0360*/  BRA `(.L_x_3) ;  /* 0x0000001800c47947 */ /* 0x000fec0003800000 */
.L_x_2:
[----:B------:R-:W0:Y:S02]  /*0370*/  LDCU UR4, c[0x0][0x3a0] ;  /* 0x00007400ff0477ac */ /* 0x000e240008000800 */
[----:B0-----:R-:W-:-:S06]  /*0380*/  UIADD3 UR4, UPT, UPT, UR4, -0x1, URZ ;  /* 0xffffffff04047890 */ /* 0x001fcc000fffe0ff */
[----:B------:R-:W-:-:S13]  /*0390*/  ISETP.NE.AND P0, PT, R7, UR4, PT ;  /* 0x0000000407007c0c */ /* 0x000fda000bf05270 */
[----:B------:R-:W-:Y:S05]  /*03a0*/  @P0 BRA `(.L_x_4) ;  /* 0x0000000000a40947 */ /* 0x000fea0003800000 */
[----:B------:R-:W0:Y:S08]  /*03b0*/  LDC.64 R2, c[0x0][0x380] ;  /* 0x0000e000ff027b82 */ /* 0x000e300000000a00 */
[----:B------:R-:W1:Y:S08]  /*03c0*/  LDC.64 R10, c[0x0][0x388] ;  /* 0x0000e200ff0a7b82 */ /* 0x000e700000000a00 */
[----:B------:R-:W2:Y:S01]  /*03d0*/  LDC.64 R8, c[0x0][0x380] ;  /* 0x0000e000ff087b82 */ /* 0x000ea20000000a00 */
[----:B0-----:R0:W3:Y:S07]  /*03e0*/  LDG.E R2, desc[UR6][R2.64] ;  /* 0x0000000602027981 */ /* 0x0010ee000c1e1900 */
[----:B------:R-:W4:Y:S01]  /*03f0*/  LDC R4, c[0x0][0x398] ;  /* 0x0000e600ff047b82 */ /* 0x000f220000000800 */
[----:B-1----:R-:W3:Y:S04]  /*0400*/  LDG.E R5, desc[UR6][R10.64+0x4] ;  /* 0x000004060a057981 */ /* 0x002ee8000c1e1900 */
[----:B------:R-:W5:Y:S01]  /*0410*/  LDG.E R13, desc[UR6][R10.64+0x8] ;  /* 0x000008060a0d7981 */ /* 0x000f62000c1e1900 */
[----:B--2---:R-:W-:-:S03]  /*0420*/  IMAD.WIDE.U32 R8, R7, 0x4, R8 ;  /* 0x0000000407087825 */ /* 0x004fc600078e0008 */
[----:B------:R-:W2:Y:S04]  /*0430*/  LDG.E R14, desc[UR6][R10.64+0x10] ;  /* 0x000010060a0e7981 */ /* 0x000ea8000c1e1900 */
[----:B------:R-:W2:Y:S04]  /*0440*/  LDG.E R6, desc[UR6][R8.64] ;  /* 0x0000000608067981 */ /* 0x000ea8000c1e1900 */
[----:B------:R1:W2:Y:S01]  /*0450*/  LDG.E R12, desc[UR6][R8.64+0x4] ;  /* 0x00000406080c7981 */ /* 0x0002a2000c1e1900 */
[----:B----4-:R-:W-:-:S04]  /*0460*/  IABS R16, R4 ;  /* 0x0000000400107213 */ /* 0x010fc80000000000 */
[----:B------:R-:W4:Y:S08]  /*0470*/  I2F.RP R15, R16 ;  /* 0x00000010000f7306 */ /* 0x000f300000209400 */
[----:B----4-:R-:W0:Y:S02]  /*0480*/  MUFU.RCP R15, R15 ;  /* 0x0000000f000f7308 */ /* 0x010e240000001000 */
[----:B0-----:R-:W-:-:S06]  /*0490*/  VIADD R3, R15, 0xffffffe ;  /* 0x0ffffffe0f037836 */ /* 0x001fcc0000000000 */
[----:B------:R-:W1:Y:S02]  /*04a0*/  F2I.FTZ.U32.TRUNC.NTZ R3, R3 ;  /* 0x0000000300037305 */ /* 0x000e64000021f000 */
[----:B-1----:R-:W-:-:S05]  /*04b0*/  IADD3 R9, PT, PT, RZ, -R3, RZ ;  /* 0x80000003ff097210 */ /* 0x002fca0007ffe0ff */
[----:B------:R-:W-:Y:S02]  /*04c0*/  IMAD R9, R9, R16, RZ ;  /* 0x0000001009097224 */ /* 0x000fe400078e02ff */
[----:B---3--:R-:W-:-:S04]  /*04d0*/  IMAD R5, R2, R5, RZ ;  /* 0x0000000502057224 */ /* 0x008fc800078e02ff */
[----:B-----5:R-:W-:-:S04]  /*04e0*/  IMAD R5, R2, R13, R5 ;  /* 0x0000000d02057224 */ /* 0x020fc800078e0205 */
[----:B--2---:R-:W-:-:S04]  /*04f0*/  IMAD R5, R13, R6, R5 ;  /* 0x000000060d057224 */ /* 0x004fc800078e0205 */
[----:B------:R-:W-:Y:S02]  /*0500*/  IMAD R5, R14, R12, R5 ;  /* 0x0000000c0e057224 */ /* 0x000fe400078e0205 */
[----:B------:R-:W-:-:S03]  /*0510*/  IMAD.MOV.U32 R2, RZ, RZ, RZ ;  /* 0x000000ffff027224 */ /* 0x000fc600078e00ff */
[----:B------:R-:W-:Y:S01]  /*0520*/  IABS R6, R5 ;  /* 0x0000000500067213 */ /* 0x000fe20000000000 */
[----:B------:R-:W-:-:S03]  /*0530*/  IMAD.HI.U32 R2, R3, R9, R2 ;  /* 0x0000000903027227 */ /* 0x000fc600078e0002 */
[----:B------:R-:W-:-:S05]  /*0540*/  MOV R3, R6 ;  /* 0x0000000600037202 */ /* 0x000fca0000000f00 */
[----:B------:R-:W-:-:S04]  /*0550*/  IMAD.HI.U32 R2, R2, R3, RZ ;  /* 0x0000000302027227 */ /* 0x000fc800078e00ff */
[----:B------:R-:W-:-:S04]  /*0560*/  IMAD.MOV R6, RZ, RZ, -R2 ;  /* 0x000000ffff067224 */ /* 0x000fc800078e0a02 */
[----:B------:R-:W-:-:S05]  /*0570*/  IMAD R3, R16, R6, R3 ;  /* 0x0000000610037224 */ /* 0x000fca00078e0203 */
[----:B------:R-:W-:Y:S02]  /*0580*/  ISETP.GT.U32.AND P2, PT, R16, R3, PT ;  /* 0x000000031000720c */ /* 0x000fe40003f44070 */
[----:B------:R-:W-:-:S11]  /*0590*/  LOP3.LUT R5, R5, R4, RZ, 0x3c, !PT ;  /* 0x0000000405057212 */ /* 0x000fd600078e3cff */
[----:B------:R-:W-:-:S04]  /*05a0*/  @!P2 IADD3 R3, PT, PT, R3, -R16, RZ ;  /* 0x800000100303a210 */ /* 0x000fc80007ffe0ff */
[----:B------:R-:W-:Y:S01]  /*05b0*/  ISETP.GE.U32.AND P1, PT, R3, R16, PT ;  /* 0x000000100300720c */ /* 0x000fe20003f26070 */
[----:B------:R-:W-:Y:S01]  /*05c0*/  @!P2 VIADD R2, R2, 0x1 ;  /* 0x000000010202a836 */ /* 0x000fe20000000000 */
[----:B------:R-:W-:Y:S02]  /*05d0*/  ISETP.GE.AND P0, PT, R5, RZ, PT ;  /* 0x000000ff0500720c */ /* 0x000fe40003f06270 */
[----:B------:R-:W-:-:S09]  /*05e0*/  ISETP.NE.AND P2, PT, R4, RZ, PT ;  /* 0x000000ff0400720c */ /* 0x000fd20003f45270 */
[----:B------:R-:W-:-:S05]  /*05f0*/  @P1 IADD3 R2, PT, PT, R2, 0x1, RZ ;  /* 0x0000000102021810 */ /* 0x000fca0007ffe0ff */
[----:B------:R-:W-:Y:S01]  /*0600*/  @!P0 IMAD.MOV R2, RZ, RZ, -R2 ;  /* 0x000000ffff028224 */ /* 0x000fe200078e0a02 */
[----:B------:R-:W-:-:S04]  /*0610*/  @!P2 LOP3.LUT R2, RZ, R4, RZ, 0x33, !PT ;  /* 0x00000004ff02a212 */ /* 0x000fc800078e33ff */
[----:B------:R-:W-:Y:S01]  /*0620*/  VIMNMX.RELU R5, PT, PT, R2, 0xff, PT ;  /* 0x000000ff02057848 */ /* 0x000fe20003fe1100 */
[----:B------:R-:W-:Y:S06]  /*0630*/  BRA `(.L_x_3) ;  /* 0x0000001800107947 */ /* 0x000fec0003800000 */
.L_x_4:
[----:B------:R-:W0:Y:S08]  /*0640*/  LDC.64 R2, c[0x0][0x380] ;  /* 0x0000e000ff027b82 */ /* 0x000e300000000a00 */
[----:B------:R-:W1:Y:S08]  /*0650*/  LDC.64 R8, c[0x0][0x388] ;  /* 0x0000e200ff087b82 */ /* 0x000e700000000a00 */
[----:B------:R-:W2:Y:S01]  /*0660*/  LDC.64 R4, c[0x0][0x380] ;  /* 0x0000e000ff047b82 */ /* 0x000ea20000000a00 */
[----:B0-----:R0:W3:Y:S04]  /*0670*/  LDG.E R2, desc[UR6][R2.64] ;  /* 0x0000000602027981 */ /* 0x0010e8000c1e1900 */
[----:B-1----:R-:W3:Y:S04]  /*0680*/  LDG.E R15, desc[UR6][R8.64+0x4] ;  /* 0x00000406080f7981 */ /* 0x002ee8000c1e1900 */
[----:B------:R-:W4:Y:S01]  /*0690*/  LDG.E R17, desc[UR6][R8.64+0x8] ;  /* 0x0000080608117981 */ /* 0x000f22000c1e1900 */
[----:B--2---:R-:W-:-:S03]  /*06a0*/  IMAD.WIDE.U32 R10, R7, 0x4, R4 ;  /* 0x00000004070a7825 */ /* 0x004fc600078e0004 */
[----:B------:R-:W2:Y:S01]  /*06b0*/  LDG.E R6, desc[UR6][R8.64+0xc] ;  /* 0x00000c0608067981 */ /* 0x000ea2000c1e1900 */
[----:B------:R-:W1:Y:S03]  /*06c0*/  LDC R4, c[0x0][0x398] ;  /* 0x0000e600ff047b82 */ /* 0x000e660000000800 */
[----:B------:R-:W5:Y:S04]  /*06d0*/  LDG.E R12, desc[UR6][R10.64] ;  /* 0x000000060a0c7981 */ /* 0x000f68000c1e1900 */
[----:B------:R-:W5:Y:S04]  /*06e0*/  LDG.E R14, desc[UR6][R8.64+0x10] ;  /* 0x00001006080e7981 */ /* 0x000f68000c1e1900 */
[----:B------:R-:W5:Y:S04]  /*06f0*/  LDG.E R19, desc[UR6][R10.64+0x4] ;  /* 0x000004060a137981 */ /* 0x000f68000c1e1900 */
[----:B------:R5:W5:Y:S04]  /*0700*/  LDG.E R16, desc[UR6][R8.64+0x18] ;  /* 0x0000180608107981 */ /* 0x000b68000c1e1900 */
[----:B------:R-:W5:Y:S01]  /*0710*/  LDG.E R13, desc[UR6][R10.64+0x8] ;  /* 0x000008060a0d7981 */ /* 0x000f62000c1e1900 */
[----:B-1----:R-:W-:-:S04]  /*0720*/  IABS R5, R4 ;  /* 0x0000000400057213 */ /* 0x002fc80000000000 */
[----:B------:R-:W1:Y:S08]  /*0730*/  I2F.RP R18, R5 ;  /* 0x0000000500127306 */ /* 0x000e700000209400 */
[----:B-1----:R-:W0:Y:S02]  /*0740*/  MUFU.RCP R18, R18 ;  /* 0x0000001200127308 */ /* 0x002e240000001000 */
[----:B0-----:R-:W-:-:S06]  /*0750*/  IADD3 R3, PT, PT, R18, 0xffffffe, RZ ;  /* 0x0ffffffe12037810 */ /* 0x001fcc0007ffe0ff */
[----:B------:R-:W0:Y:S01]  /*0760*/  F2I.FTZ.U32.TRUNC.NTZ R3, R3 ;  /* 0x0000000300037305 */ /* 0x000e22000021f000 */
[----:B---3--:R-:W-:-:S04]  /*0770*/  IMAD R15, R2, R15, RZ ;  /* 0x0000000f020f7224 */ /* 0x008fc800078e02ff */
[----:B----4-:R-:W-:-:S04]  /*0780*/  IMAD R15, R2, R17, R15 ;  /* 0x00000011020f7224 */ /* 0x010fc800078e020f */
[----:B--2---:R-:W-:Y:S02]  /*0790*/  IMAD R2, R2, R6, R15 ;  /* 0x0000000602027224 */ /* 0x004fe400078e020f */
[----:B0-----:R-:W-:Y:S02]  /*07a0*/  IMAD.MOV R6, RZ, RZ, -R3 ;  /* 0x000000ffff067224 */ /* 0x001fe400078e0a03 */
[----:B-----5:R-:W-:Y:S02]  /*07b0*/  IMAD R2, R17, R12, R2 ;  /* 0x0000000c11027224 */ /* 0x020fe400078e0202 */
[----:B------:R-:W-:Y:S02]  /*07c0*/  IMAD R9, R6, R5, RZ ;  /* 0x0000000506097224 */ /* 0x000fe400078e02ff */
[----:B------:R-:W-:-:S04]  /*07d0*/  IMAD R2, R14, R19, R2 ;  /* 0x000000130e027224 */ /* 0x000fc800078e0202 */
[----:B------:R-:W-:Y:S02]  /*07e0*/  IMAD R13, R16, R13, R2 ;  /* 0x0000000d100d7224 */ /* 0x000fe400078e0202 */
[----:B------:R-:W-:-:S03]  /*07f0*/  HFMA2 R2, -RZ, RZ, 0, 0 ;  /* 0x00000000ff027431 */ /* 0x000fc600000001ff */
[----:B------:R-:W-:Y:S02]  /*0800*/  IABS R6, R13 ;  /* 0x0000000d00067213 */ /* 0x000fe40000000000 */
[----:B------:R-:W-:Y:S01]  /*0810*/  LOP3.LUT R13, R13, R4, RZ, 0x3c, !PT ;  /* 0x000000040d0d7212 */ /* 0x000fe200078e3cff */
[----:B------:R-:W-:-:S03]  /*0820*/  IMAD.HI.U32 R9, R3, R9, R2 ;  /* 0x0000000903097227 */ /* 0x000fc600078e0002 */
[----:B------:R-:W-:-:S03]  /*0830*/  ISETP.GE.AND P0, PT, R13, RZ, PT ;  /* 0x000000ff0d00720c */ /* 0x000fc60003f06270 */
[----:B------:R-:W-:-:S04]  /*0840*/  IMAD.HI.U32 R2, R9, R6, RZ ;  /* 0x0000000609027227 */ /* 0x000fc800078e00ff */
[----:B------:R-:W-:-:S04]  /*0850*/  IMAD.MOV R3, RZ, RZ, -R2 ;  /* 0x000000ffff037224 */ /* 0x000fc800078e0a02 */
[----:B------:R-:W-:-:S05]  /*0860*/  IMAD R6, R5, R3, R6 ;  /* 0x0000000305067224 */ /* 0x000fca00078e0206 */
[----:B------:R-:W-:-:S13]  /*0870*/  ISETP.GT.U32.AND P2, PT, R5, R6, PT ;  /* 0x000000060500720c */ /* 0x000fda0003f44070 */
[-C--:B------:R-:W-:Y:S01]  /*0880*/  @!P2 IADD3 R6, PT, PT, R6, -R5.reuse, RZ ;  /* 0x800000050606a210 */ /* 0x080fe20007ffe0ff */
[----:B------:R-:W-:Y:S01]  /*0890*/  @!P2 VIADD R2, R2, 0x1 ;  /* 0x000000010202a836 */ /* 0x000fe20000000000 */
[----:B------:R-:W-:Y:S02]  /*08a0*/  ISETP.NE.AND P2, PT, R4, RZ, PT ;  /* 0x000000ff0400720c */ /* 0x000fe40003f45270 */
[----:B------:R-:W-:-:S13]  /*08b0*/  ISETP.GE.U32.AND P1, PT, R6, R5, PT ;  /* 0x000000050600720c */ /* 0x000fda0003f26070 */
[----:B------:R-:W-:-:S05]  /*08c0*/  @P1 IADD3 R2, PT, PT, R2, 0x1, RZ ;  /* 0x0000000102021810 */ /* 0x000fca0007ffe0ff */
[----:B------:R-:W-:Y:S01]  /*08d0*/  @!P0 IMAD.MOV R2, RZ, RZ, -R2 ;  /* 0x000000ffff028224 */ /* 0x000fe200078e0a02 */
[----:B------:R-:W-:-:S04]  /*08e0*/  @!P2 LOP3.LUT R2, RZ, R4, RZ, 0x33, !PT ;  /* 0x00000004ff02a212 */ /* 0x000fc800078e33ff */
[----:B------:R-:W-:Y:S01]  /*08f0*/  VIMNMX.RELU R5, PT, PT, R2, 0xff, PT ;  /* 0x000000ff02057848 */ /* 0x000fe20003fe1100 */
[----:B------:R-:W-:Y:S06]  /*0900*/  BRA `(.L_x_3) ;  /* 0x00000014005c7947 */ /* 0x000fec0003800000 */
.L_x_1:
[----:B------:R-:W0:Y:S02]  /*0910*/  LDCU UR4, c[0x0][0x39c] ;  /* 0x00007380ff0477ac */ /* 0x000e240008000800 */
[----:B0-----:R-:W-:-:S06]  /*0920*/  UIADD3 UR4, UPT, UPT, UR4, -0x1, URZ ;  /* 0xffffffff04047890 */ /* 0x001fcc000fffe0ff */
[----:B------:R-:W-:-:S13]  /*0930*/  ISETP.NE.AND P0, PT, R0, UR4, PT ;  /* 0x0000000400007c0c */ /* 0x000fda000bf05270 */
[----:B------:R-:W-:Y:S05]  /*0940*/  @P0 BRA `(.L_x_5) ;  /* 0x0000000800700947 */ /* 0x000fea0003800000 */
[----:B------:R-:W-:-:S13]  /*0950*/  ISETP.NE.AND P0, PT, R7, RZ, PT ;  /* 0x000000ff0700720c */ /* 0x000fda0003f05270 */
[----:B------:R-:W-:Y:S05]  /*0960*/  @P0 BRA `(.L_x_6) ;  /* 0x0000000000b80947 */ /* 0x000fea0003800000 */
[----:B------:R-:W0:Y:S01]  /*0970*/  LDC.64 R8, c[0x0][0x380] ;  /* 0x0000e000ff087b82 */ /* 0x000e220000000a00 */
[----:B------:R-:W-:-:S07]  /*0980*/  IADD3 R5, PT, PT, R0, -0x1, RZ ;  /* 0xffffffff00057810 */ /* 0x000fce0007ffe0ff */
[----:B------:R-:W1:Y:S08]  /*0990*/  LDC.64 R2, c[0x0][0x388] ;  /* 0x0000e200ff027b82 */ /* 0x000e700000000a00 */
[----:B------:R-:W2:Y:S01]  /*09a0*/  LDC R6, c[0x0][0x398] ;  /* 0x0000e600ff067b82 */ /* 0x000ea20000000800 */
[----:B0-----:R-:W-:-:S03]  /*09b0*/  IMAD.WIDE R8, R5, 0x4, R8 ;  /* 0x0000000405087825 */ /* 0x001fc600078e0208 */
[----:B------:R-:W-:Y:S01]  /*09c0*/  IADD3 R10, P0, PT, R8, 0x4, RZ ;  /* 0x00000004080a7810 */ /* 0x000fe20007f1e0ff */
[----:B------:R-:W-:Y:S01]  /*09d0*/  IMAD.WIDE R4, R5, 0x4, R8 ;  /* 0x0000000405047825 */ /* 0x000fe200078e0208 */
[----:B------:R-:W3:Y:S04]  /*09e0*/  LDG.E R12, desc[UR6][R8.64] ;  /* 0x00000006080c7981 */ /* 0x000ee8000c1e1900 */
[----:B-1----:R-:W3:Y:S01]  /*09f0*/  LDG.E R13, desc[UR6][R2.64] ;  /* 0x00000006020d7981 */ /* 0x002ee2000c1e1900 */
[----:B------:R-:W-:-:S03]  /*0a00*/  IMAD.X R11, RZ, RZ, R9, P0 ;  /* 0x000000ffff0b7224 */ /* 0x000fc600000e0609 */
[----:B------:R0:W4:Y:S01]  /*0a10*/  LDG.E R4, desc[UR6][R4.64] ;  /* 0x0000000604047981 */ /* 0x000122000c1e1900 */
[----:B------:R-:W-:-:S03]  /*0a20*/  IMAD.WIDE R10, R0, 0x4, R10 ;  /* 0x00000004000a7825 */ /* 0x000fc600078e020a */
[----:B------:R-:W5:Y:S04]  /*0a30*/  LDG.E R15, desc[UR6][R8.64+0x4] ;  /* 0x00000406080f7981 */ /* 0x000f68000c1e1900 */
[----:B------:R-:W5:Y:S04]  /*0a40*/  LDG.E R14, desc[UR6][R2.64+0x8] ;  /* 0x00000806020e7981 */ /* 0x000f68000c1e1900 */
[----:B------:R-:W5:Y:S04]  /*0a50*/  LDG.E R11, desc[UR6][R10.64] ;  /* 0x000000060a0b7981 */ /* 0x000f68000c1e1900 */
[----:B------:R1:W5:Y:S01]  /*0a60*/  LDG.E R16, desc[UR6][R2.64+0xc] ;  /* 0x00000c0602107981 */ /* 0x000362000c1e1900 */
[----:B--2---:R-:W-:-:S04]  /*0a70*/  IABS R18, R6 ;  /* 0x0000000600127213 */ /* 0x004fc80000000000 */
[----:B------:R-:W2:Y:S08]  /*0a80*/  I2F.RP R17, R18 ;  /* 0x0000001200117306 */ /* 0x000eb00000209400 */
[----:B--2---:R-:W0:Y:S02]  /*0a90*/  MUFU.RCP R17, R17 ;  /* 0x0000001100117308 */ /* 0x004e240000001000 */
[----:B0-----:R-:W-:-:S06]  /*0aa0*/  IADD3 R5, PT, PT, R17, 0xffffffe, RZ ;  /* 0x0ffffffe11057810 */ /* 0x001fcc0007ffe0ff */
[----:B------:R-:W1:Y:S02]  /*0ab0*/  F2I.FTZ.U32.TRUNC.NTZ R5, R5 ;  /* 0x0000000500057305 */ /* 0x000e64000021f000 */
[----:B-1----:R-:W-:-:S04]  /*0ac0*/  IMAD.MOV R3, RZ, RZ, -R5 ;  /* 0x000000ffff037224 */ /* 0x002fc800078e0a05 */
[----:B------:R-:W-:Y:S02]  /*0ad0*/  IMAD R3, R3, R18, RZ ;  /* 0x0000001203037224 */ /* 0x000fe400078e02ff */
[----:B---3--:R-:W-:-:S04]  /*0ae0*/  IMAD R12, R12, R13, RZ ;  /* 0x0000000d0c0c7224 */ /* 0x008fc800078e02ff */
[----:B----4-:R-:W-:-:S04]  /*0af0*/  IMAD R4, R13, R4, R12 ;  /* 0x000000040d047224 */ /* 0x010fc800078e020c */
[----:B-----5:R-:W-:-:S04]  /*0b00*/  IMAD R4, R14, R15, R4 ;  /* 0x0000000f0e047224 */ /* 0x020fc800078e0204 */
[----:B------:R-:W-:Y:S02]  /*0b10*/  IMAD R11, R16, R11, R4 ;  /* 0x0000000b100b7224 */ /* 0x000fe400078e0204 */
[----:B------:R-:W-:-:S03]  /*0b20*/  HFMA2 R4, -RZ, RZ, 0, 0 ;  /* 0x00000000ff047431 */ /* 0x000fc600000001ff */
[----:B------:R-:W-:Y:S02]  /*0b30*/  IABS R8, R11 ;  /* 0x0000000b00087213 */ /* 0x000fe40000000000 */
[----:B------:R-:W-:-:S04]  /*0b40*/  IMAD.HI.U32 R2, R5, R3, R4 ;  /* 0x0000000305027227 */ /* 0x000fc800078e0004 */
        /* <DEDUP_REMOVED lines=11> */
[----:B------:R-:W-:-:S05]  /*0c00*/  @P1 IADD3 R2, PT, PT, R2, 0x1, RZ ;  /* 0x0000000102021810 */ /* 0x000fca0007ffe0ff */
[----:B------:R-:W-:Y:S01]  /*0c10*/  @!P0 IMAD.MOV R2, RZ, RZ, -R2 ;  /* 0x000000ffff028224 */ /* 0x000fe200078e0a02 */
[----:B------:R-:W-:-:S04]  /*0c20*/  @!P2 LOP3.LUT R2, RZ, R6, RZ, 0x33, !PT ;  /* 0x00000006ff02a212 */ /* 0x000fc800078e33ff */
[----:B------:R-:W-:Y:S01]  /*0c30*/  VIMNMX.RELU R5, PT, PT, R2, 0xff, PT ;  /* 0x000000ff02057848 */ /* 0x000fe20003fe1100 */
[----:B------:R-:W-:Y:S06]  /*0c40*/  BRA `(.L_x_3) ;  /* 0x00000010008c7947 */ /* 0x000fec0003800000 */
.L_x_6:
[----:B------:R-:W0:Y:S02]  /*0c50*/  LDCU UR4, c[0x0][0x3a0] ;  /* 0x00007400ff0477ac */ /* 0x000e240008000800 */
[----:B0-----:R-:W-:-:S06]  /*0c60*/  UIADD3 UR4, UPT, UPT, UR4, -0x1, URZ ;  /* 0xffffffff04047890 */ /* 0x001fcc000fffe0ff */
[----:B------:R-:W-:-:S13]  /*0c70*/  ISETP.NE.AND P0, PT, R7, UR4, PT ;  /* 0x0000000407007c0c */ /* 0x000fda000bf05270 */
[----:B------:R-:W-:Y:S05]  /*0c80*/  @!P0 BRA `(.L_x_7) ;  /* 0x0000000000dc8947 */ /* 0x000fea0003800000 */
[----:B------:R-:W0:Y:S01]  /*0c90*/  LDC.64 R12, c[0x0][0x380] ;  /* 0x0000e000ff0c7b82 */ /* 0x000e220000000a00 */
[----:B------:R-:W-:Y:S02]  /*0ca0*/  IADD3 R11, PT, PT, R0, -0x1, RZ ;  /* 0xffffffff000b7810 */ /* 0x000fe40007ffe0ff */
[----:B------:R-:W-:-:S05]  /*0cb0*/  IADD3 R4, PT, PT, R7, -0x1, RZ ;  /* 0xffffffff07047810 */ /* 0x000fca0007ffe0ff */
[----:B------:R-:W1:Y:S01]  /*0cc0*/  LDC.64 R2, c[0x0][0x388] ;  /* 0x0000e200ff027b82 */ /* 0x000e620000000a00 */
[----:B------:R-:W-:-:S07]  /*0cd0*/  IMAD R5, R11, R4, R11 ;  /* 0x000000040b057224 */ /* 0x000fce00078e020b */
[----:B------:R-:W2:Y:S01]  /*0ce0*/  LDC R6, c[0x0][0x398] ;  /* 0x0000e600ff067b82 */ /* 0x000ea20000000800 */
[----:B0-----:R-:W-:-:S05]  /*0cf0*/  IMAD.WIDE R12, R5, 0x4, R12 ;  /* 0x00000004050c7825 */ /* 0x001fca00078e020c */
[----:B------:R-:W3:Y:S01]  /*0d00*/  LDG.E R5, desc[UR6][R12.64] ;  /* 0x000000060c057981 */ /* 0x000ee2000c1e1900 */
[----:B------:R-:W-:Y:S01]  /*0d10*/  IMAD.WIDE R8, R11, 0x4, R12 ;  /* 0x000000040b087825 */ /* 0x000fe200078e020c */
[----:B------:R-:W-:Y:S02]  /*0d20*/  LEA R14, P0, R7, R12, 0x2 ;  /* 0x0000000c070e7211 */ /* 0x000fe400078010ff */
[----:B-1----:R-:W3:Y:S01]  /*0d30*/  LDG.E R4, desc[UR6][R2.64] ;  /* 0x0000000602047981 */ /* 0x002ee2000c1e1900 */
[----:B------:R-:W-:-:S03]  /*0d40*/  IMAD.WIDE R10, R11, 0x4, R8 ;  /* 0x000000040b0a7825 */ /* 0x000fc600078e0208 */
[----:B------:R-:W4:Y:S01]  /*0d50*/  LDG.E R20, desc[UR6][R2.64+0x4] ;  /* 0x0000040602147981 */ /* 0x000f22000c1e1900 */
[----:B------:R-:W-:-:S03]  /*0d60*/  IMAD.X R15, RZ, RZ, R13, P0 ;  /* 0x000000ffff0f7224 */ /* 0x000fc600000e060d */
[----:B------:R2:W5:Y:S01]  /*0d70*/  LDG.E R9, desc[UR6][R8.64] ;  /* 0x0000000608097981 */ /* 0x000562000c1e1900 */
[----:B------:R-:W-:-:S03]  /*0d80*/  IMAD.WIDE R16, R0, 0x4, R14 ;  /* 0x0000000400107825 */ /* 0x000fc600078e020e */
[----:B------:R-:W4:Y:S04]  /*0d90*/  LDG.E R11, desc[UR6][R10.64] ;  /* 0x000000060a0b7981 */ /* 0x000f28000c1e1900 */
[----:B------:R0:W4:Y:S01]  /*0da0*/  LDG.E R14, desc[UR6][R14.64] ;  /* 0x000000060e0e7981 */ /* 0x000122000c1e1900 */
[----:B------:R-:W-:-:S03]  /*0db0*/  IMAD.WIDE R18, R0, 0x4, R16 ;  /* 0x0000000400127825 */ /* 0x000fc600078e0210 */
[----:B------:R-:W4:Y:S04]  /*0dc0*/  LDG.E R16, desc[UR6][R16.64] ;  /* 0x0000000610107981 */ /* 0x000f28000c1e1900 */
[----:B------:R-:W4:Y:S04]  /*0dd0*/  LDG.E R21, desc[UR6][R2.64+0x8] ;  /* 0x0000080602157981 */ /* 0x000f28000c1e1900 */
[----:B------:R-:W4:Y:S04]  /*0de0*/  LDG.E R18, desc[UR6][R18.64] ;  /* 0x0000000612127981 */ /* 0x000f28000c1e1900 */
[----:B------:R1:W4:Y:S01]  /*0df0*/  LDG.E R12, desc[UR6][R2.64+0xc] ;  /* 0x00000c06020c7981 */ /* 0x000322000c1e1900 */
[----:B--2---:R-:W-:-:S04]  /*0e00*/  IABS R8, R6 ;  /* 0x0000000600087213 */ /* 0x004fc80000000000 */
[----:B------:R-:W2:Y:S08]  /*0e10*/  I2F.RP R13, R8 ;  /* 0x00000008000d7306 */ /* 0x000eb00000209400 */
[----:B--2---:R-:W0:Y:S02]  /*0e20*/  MUFU.RCP R13, R13 ;  /* 0x0000000d000d7308 */ /* 0x004e240000001000 */
[----:B0-----:R-:W-:Y:S01]  /*0e30*/  IADD3 R15, PT, PT, R13, 0xffffffe, RZ ;  /* 0x0ffffffe0d0f7810 */ /* 0x001fe20007ffe0ff */
[----:B---3--:R-:W-:-:S05]  /*0e40*/  IMAD R10, R4, R5, RZ ;  /* 0x00000005040a7224 */ /* 0x008fca00078e02ff */
[----:B------:R-:W1:Y:S01]  /*0e50*/  F2I.FTZ.U32.TRUNC.NTZ R5, R15 ;  /* 0x0000000f00057305 */ /* 0x000e62000021f000 */
[----:B-----5:R-:W-:-:S04]  /*0e60*/  IMAD R9, R4, R9, R10 ;  /* 0x0000000904097224 */ /* 0x020fc800078e020a */
[----:B----4-:R-:W-:-:S04]  /*0e70*/  IMAD R9, R4, R11, R9 ;  /* 0x0000000b04097224 */ /* 0x010fc800078e0209 */
[----:B------:R-:W-:Y:S01]  /*0e80*/  IMAD R9, R20, R14, R9 ;  /* 0x0000000e14097224 */ /* 0x000fe200078e0209 */
[----:B-1----:R-:W-:-:S03]  /*0e90*/  IADD3 R3, PT, PT, RZ, -R5, RZ ;  /* 0x80000005ff037210 */ /* 0x002fc60007ffe0ff */
[----:B------:R-:W-:Y:S02]  /*0ea0*/  IMAD R9, R21, R16, R9 ;  /* 0x0000001015097224 */ /* 0x000fe400078e0209 */
[----:B------:R-:W-:Y:S02]  /*0eb0*/  IMAD R3, R3, R8, RZ ;  /* 0x0000000803037224 */ /* 0x000fe400078e02ff */
[----:B------:R-:W-:Y:S02]  /*0ec0*/  IMAD.MOV.U32 R4, RZ, RZ, RZ ;  /* 0x000000ffff047224 */ /* 0x000fe400078e00ff */
[----:B------:R-:W-:Y:S02]  /*0ed0*/  IMAD R9, R12, R18, R9 ;  /* 0x000000120c097224 */ /* 0x000fe400078e0209 */
[----:B------:R-:W-:-:S03]  /*0ee0*/  IMAD.HI.U32 R2, R5, R3, R4 ;  /* 0x0000000305027227 */ /* 0x000fc600078e0004 */
[----:B------:R-:W-:-:S04]  /*0ef0*/  IABS R10, R9 ;  /* 0x00000009000a7213 */ /* 0x000fc80000000000 */
[----:B------:R-:W-:-:S05]  /*0f00*/  MOV R3, R10 ;  /* 0x0000000a00037202 */ /* 0x000fca0000000f00 */
        /* <DEDUP_REMOVED lines=15> */
.L_x_7:
[----:B------:R-:W0:Y:S01]  /*1000*/  LDC.64 R4, c[0x0][0x380] ;  /* 0x0000e000ff047b82 */ /* 0x000e220000000a00 */
[----:B------:R-:W-:Y:S02]  /*1010*/  IADD3 R9, PT, PT, R0, -0x1, RZ ;  /* 0xffffffff00097810 */ /* 0x000fe40007ffe0ff */
[----:B------:R-:W-:-:S05]  /*1020*/  IADD3 R6, PT, PT, R7, -0x1, RZ ;  /* 0xffffffff07067810 */ /* 0x000fca0007ffe0ff */
[----:B------:R-:W1:Y:S01]  /*1030*/  LDC.64 R2, c[0x0][0x388] ;  /* 0x0000e200ff027b82 */ /* 0x000e620000000a00 */
[----:B------:R-:W-:-:S07]  /*1040*/  IMAD R11, R9, R6, R9 ;  /* 0x00000006090b7224 */ /* 0x000fce00078e0209 */
[----:B------:R-:W2:Y:S01]  /*1050*/  LDC R6, c[0x0][0x398] ;  /* 0x0000e600ff067b82 */ /* 0x000ea20000000800 */
[----:B0-----:R-:W-:-:S03]  /*1060*/  IMAD.WIDE R4, R11, 0x4, R4 ;  /* 0x000000040b047825 */ /* 0x001fc600078e0204 */
[----:B------:R-:W-:Y:S01]  /*1070*/  LEA R10, P0, R7, R4, 0x2 ;  /* 0x00000004070a7211 */ /* 0x000fe200078010ff */
[----:B------:R-:W-:Y:S02]  /*1080*/  IMAD.WIDE R8, R9, 0x4, R4 ;  /* 0x0000000409087825 */ /* 0x000fe400078e0204 */
[----:B------:R0:W3:Y:S02]  /*1090*/  LDG.E R4, desc[UR6][R4.64] ;  /* 0x0000000604047981 */ /* 0x0000e4000c1e1900 */
[----:B------:R-:W-:Y:S02]  /*10a0*/  IMAD.X R11, RZ, RZ, R5, P0 ;  /* 0x000000ffff0b7224 */ /* 0x000fe400000e0605 */
[----:B-1----:R-:W3:Y:S04]  /*10b0*/  LDG.E R15, desc[UR6][R2.64] ;  /* 0x00000006020f7981 */ /* 0x002ee8000c1e1900 */
[----:B------:R-:W4:Y:S01]  /*10c0*/  LDG.E R8, desc[UR6][R8.64] ;  /* 0x0000000608087981 */ /* 0x000f22000c1e1900 */
[----:B------:R-:W-:-:S03]  /*10d0*/  IMAD.WIDE R12, R0, 0x4, R10 ;  /* 0x00000004000c7825 */ /* 0x000fc600078e020a */
[----:B------:R-:W5:Y:S04]  /*10e0*/  LDG.E R11, desc[UR6][R10.64] ;  /* 0x000000060a0b7981 */ /* 0x000f68000c1e1900 */
[----:B------:R-:W5:Y:S04]  /*10f0*/  LDG.E R14, desc[UR6][R2.64+0x4] ;  /* 0x00000406020e7981 */ /* 0x000f68000c1e1900 */
[----:B------:R-:W5:Y:S04]  /*1100*/  LDG.E R13, desc[UR6][R12.64] ;  /* 0x000000060c0d7981 */ /* 0x000f68000c1e1900 */
[----:B------:R5:W5:Y:S01]  /*1110*/  LDG.E R16, desc[UR6][R2.64+0x8] ;  /* 0x0000080602107981 */ /* 0x000b62000c1e1900 */
[----:B--2---:R-:W-:-:S04]  /*1120*/  IABS R17, R6 ;  /* 0x0000000600117213 */ /* 0x004fc80000000000 */
[----:B------:R-:W1:Y:S08]  /*1130*/  I2F.RP R18, R17 ;  /* 0x0000001100127306 */ /* 0x000e700000209400 */
[----:B-1----:R-:W0:Y:S02]  /*1140*/  MUFU.RCP R18, R18 ;  /* 0x0000001200127308 */ /* 0x002e240000001000 */
[----:B0-----:R-:W-:-:S06]  /*1150*/  IADD3 R5, PT, PT, R18, 0xffffffe, RZ ;  /* 0x0ffffffe12057810 */ /* 0x001fcc0007ffe0ff */
[----:B------:R-:W0:Y:S01]  /*1160*/  F2I.FTZ.U32.TRUNC.NTZ R5, R5 ;  /* 0x0000000500057305 */ /* 0x000e22000021f000 */
[----:B---3--:R-:W-:-:S04]  /*1170*/  IMAD R4, R15, R4, RZ ;  /* 0x000000040f047224 */ /* 0x008fc800078e02ff */
[----:B----4-:R-:W-:Y:S01]  /*1180*/  IMAD R4, R15, R8, R4 ;  /* 0x000000080f047224 */ /* 0x010fe200078e0204 */
[----:B0-----:R-:W-:-:S03]  /*1190*/  IADD3 R8, PT, PT, RZ, -R5, RZ ;  /* 0x80000005ff087210 */ /* 0x001fc60007ffe0ff */
[----:B-----5:R-:W-:Y:S02]  /*11a0*/  IMAD R2, R14, R11, R4 ;  /* 0x0000000b0e027224 */ /* 0x020fe400078e0204 */
[----:B------:R-:W-:-:S04]  /*11b0*/  IMAD.MOV.U32 R4, RZ, RZ, R8 ;  /* 0x000000ffff047224 */ /* 0x000fc800078e0008 */
[----:B------:R-:W-:Y:S02]  /*11c0*/  IMAD R9, R4, R17, RZ ;  /* 0x0000001104097224 */ /* 0x000fe400078e02ff */
[----:B------:R-:W-:Y:S02]  /*11d0*/  HFMA2 R4, -RZ, RZ, 0, 0 ;  /* 0x00000000ff047431 */ /* 0x000fe400000001ff */
[----:B------:R-:W-:-:S05]  /*11e0*/  IMAD R3, R16, R13, R2 ;  /* 0x0000000d10037224 */ /* 0x000fca00078e0202 */
[----:B------:R-:W-:Y:S02]  /*11f0*/  IABS R2, R3 ;  /* 0x0000000300027213 */ /* 0x000fe40000000000 */
[----:B------:R-:W-:Y:S01]  /*1200*/  LOP3.LUT R3, R3, R6, RZ, 0x3c, !PT ;  /* 0x0000000603037212 */ /* 0x000fe200078e3cff */
[----:B------:R-:W-:Y:S01]  /*1210*/  IMAD.HI.U32 R9, R5, R9, R4 ;  /* 0x0000000905097227 */ /* 0x000fe200078e0004 */
[----:B------:R-:W-:Y:S02]  /*1220*/  MOV R4, R2 ;  /* 0x0000000200047202 */ /* 0x000fe40000000f00 */
[----:B------:R-:W-:-:S03]  /*1230*/  ISETP.GE.AND P0, PT, R3, RZ, PT ;  /* 0x000000ff0300720c */ /* 0x000fc60003f06270 */
[----:B------:R-:W-:-:S04]  /*1240*/  IMAD.HI.U32 R2, R9, R4, RZ ;  /* 0x0000000409027227 */ /* 0x000fc800078e00ff */
[----:B------:R-:W-:-:S04]  /*1250*/  IMAD.MOV R5, RZ, RZ, -R2 ;  /* 0x000000ffff057224 */ /* 0x000fc800078e0a02 */
[----:B------:R-:W-:-:S05]  /*1260*/  IMAD R4, R17, R5, R4 ;  /* 0x0000000511047224 */ /* 0x000fca00078e0204 */
[----:B------:R-:W-:-:S13]  /*1270*/  ISETP.GT.U32.AND P2, PT, R17, R4, PT ;  /* 0x000000041100720c */ /* 0x000fda0003f44070 */
[-C--:B------:R-:W-:Y:S02]  /*1280*/  @!P2 IADD3 R4, PT, PT, R4, -R17.reuse, RZ ;  /* 0x800000110404a210 */ /* 0x080fe40007ffe0ff */
[----:B------:R-:W-:Y:S02]  /*1290*/  @!P2 IADD3 R2, PT, PT, R2, 0x1, RZ ;  /* 0x000000010202a810 */ /* 0x000fe40007ffe0ff */
[----:B------:R-:W-:Y:S02]  /*12a0*/  ISETP.GE.U32.AND P1, PT, R4, R17, PT ;  /* 0x000000110400720c */ /* 0x000fe40003f26070 */
[----:B------:R-:W-:-:S11]  /*12b0*/  ISETP.NE.AND P2, PT, R6, RZ, PT ;  /* 0x000000ff0600720c */ /* 0x000fd60003f45270 */
[----:B------:R-:W-:-:S05]  /*12c0*/  @P1 VIADD R2, R2, 0x1 ;  /* 0x0000000102021836 */ /* 0x000fca0000000000 */
[----:B------:R-:W-:Y:S02]  /*12d0*/  @!P0 IADD3 R2, PT, PT, -R2, RZ, RZ ;  /* 0x000000ff02028210 */ /* 0x000fe40007ffe1ff */
[----:B------:R-:W-:-:S04]  /*12e0*/  @!P2 LOP3.LUT R2, RZ, R6, RZ, 0x33, !PT ;  /* 0x00000006ff02a212 */ /* 0x000fc800078e33ff */
[----:B------:R-:W-:Y:S01]  /*12f0*/  VIMNMX.RELU R5, PT, PT, R2, 0xff, PT ;  /* 0x000000ff02057848 */ /* 0x000fe20003fe1100 */
[----:B------:R-:W-:Y:S06]  /*1300*/  BRA `(.L_x_3) ;  /* 0x0000000800dc7947 */ /* 0x000fec0003800000 */
.L_x_5:
        /* <DEDUP_REMOVED lines=17> */
[----:B------:R-:W5:Y:S04]  /*1420*/  LDG.E R13, desc[UR6][R20.64] ;  /* 0x00000006140d7981 */ /* 0x000f68000c1e1900 */
[----:B------:R1:W5:Y:S04]  /*1430*/  LDG.E R16, desc[UR6][R4.64+0x8] ;  /* 0x0000080604107981 */ /* 0x000368000c1e1900 */
[----:B------:R-:W5:Y:S04]  /*1440*/  LDG.E R15, desc[UR6][R2.64+0x10] ;  /* 0x00001006020f7981 */ /* 0x000f68000c1e1900 */
[----:B------:R-:W5:Y:S04]  /*1450*/  LDG.E R14, desc[UR6][R20.64+0x8] ;  /* 0x00000806140e7981 */ /* 0x000f68000c1e1900 */
[----:B------:R1:W5:Y:S01]  /*1460*/  LDG.E R23, desc[UR6][R2.64+0x18] ;  /* 0x0000180602177981 */ /* 0x000362000c1e1900 */
[----:B--2---:R-:W-:-:S04]  /*1470*/  IABS R9, R6 ;  /* 0x0000000600097213 */ /* 0x004fc80000000000 */
[----:B0-----:R-:W0:Y:S08]  /*1480*/  I2F.RP R18, R9 ;  /* 0x0000000900127306 */ /* 0x001e300000209400 */
[----:B0-----:R-:W0:Y:S02]  /*1490*/  MUFU.RCP R18, R18 ;  /* 0x0000001200127308 */ /* 0x001e240000001000 */
[----:B0-----:R-:W-:-:S06]  /*14a0*/  IADD3 R19, PT, PT, R18, 0xffffffe, RZ ;  /* 0x0ffffffe12137810 */ /* 0x001fcc0007ffe0ff */
[----:B-1----:R-:W0:Y:S01]  /*14b0*/  F2I.FTZ.U32.TRUNC.NTZ R5, R19 ;  /* 0x0000001300057305 */ /* 0x002e22000021f000 */
[----:B------:R-:W-:Y:S01]  /*14c0*/  IMAD.MOV.U32 R4, RZ, RZ, RZ ;  /* 0x000000ffff047224 */ /* 0x000fe200078e00ff */
[----:B0-----:R-:W-:-:S05]  /*14d0*/  IADD3 R2, PT, PT, RZ, -R5, RZ ;  /* 0x80000005ff027210 */ /* 0x001fca0007ffe0ff */
[----:B------:R-:W-:-:S04]  /*14e0*/  IMAD R3, R2, R9, RZ ;  /* 0x0000000902037224 */ /* 0x000fc800078e02ff */
[----:B------:R-:W-:-:S04]  /*14f0*/  IMAD.HI.U32 R3, R5, R3, R4 ;  /* 0x0000000305037227 */ /* 0x000fc800078e0004 */
[----:B---3--:R-:W-:-:S04]  /*1500*/  IMAD R17, R17, R8, RZ ;  /* 0x0000000811117224 */ /* 0x008fc800078e02ff */
[----:B----4-:R-:W-:-:S04]  /*1510*/  IMAD R11, R8, R11, R17 ;  /* 0x0000000b080b7224 */ /* 0x010fc800078e0211 */
[----:B-----5:R-:W-:-:S04]  /*1520*/  IMAD R10, R10, R22, R11 ;  /* 0x000000160a0a7224 */ /* 0x020fc800078e020b */
[----:B------:R-:W-:-:S04]  /*1530*/  IMAD R10, R12, R13, R10 ;  /* 0x0000000d0c0a7224 */ /* 0x000fc800078e020a */
[----:B------:R-:W-:-:S04]  /*1540*/  IMAD R15, R15, R16, R10 ;  /* 0x000000100f0f7224 */ /* 0x000fc800078e020a */
[----:B------:R-:W-:-:S05]  /*1550*/  IMAD R15, R23, R14, R15 ;  /* 0x0000000e170f7224 */ /* 0x000fca00078e020f */
        /* <DEDUP_REMOVED lines=17> */
.L_x_8:
        /* <DEDUP_REMOVED lines=8> */
[----:B------:R-:W-:Y:S02]  /*16f0*/  IMAD R9, R27, R6, R27 ;  /* 0x000000061b097224 */ /* 0x000fe400078e021b */
[----:B------:R-:W-:-:S05]  /*1700*/  VIADD R29, R0, 0x1 ;  /* 0x00000001001d7836 */ /* 0x000fca0000000000 */
[----:B------:R-:W2:Y:S01]  /*1710*/  LDC R20, c[0x0][0x398] ;  /* 0x0000e600ff147b82 */ /* 0x000ea20000000800 */
[----:B0-----:R-:W-:-:S04]  /*1720*/  IMAD.WIDE R8, R9, 0x4, R4 ;  /* 0x0000000409087825 */ /* 0x001fc800078e0204 */
[----:B------:R-:W-:Y:S01]  /*1730*/  IMAD.SHL.U32 R5, R7, 0x4, RZ ;  /* 0x0000000407057824 */ /* 0x000fe200078e00ff */
[----:B------:R0:W3:Y:S01]  /*1740*/  LDG.E R14, desc[UR6][R8.64] ;  /* 0x00000006080e7981 */ /* 0x0000e2000c1e1900 */
[----:B------:R-:W-:-:S03]  /*1750*/  IMAD.WIDE R22, R27, 0x4, R8 ;  /* 0x000000041b167825 */ /* 0x000fc600078e0208 */
[----:B------:R-:W-:Y:S01]  /*1760*/  IADD3 R10, P0, PT, R8, R5, RZ ;  /* 0x00000005080a7210 */ /* 0x000fe20007f1e0ff */
[----:B-1----:R-:W3:Y:S01]  /*1770*/  LDG.E R17, desc[UR6][R2.64] ;  /* 0x0000000602117981 */ /* 0x002ee2000c1e1900 */
[----:B------:R-:W-:Y:S02]  /*1780*/  IMAD.WIDE R26, R27, 0x4, R22 ;  /* 0x000000041b1a7825 */ /* 0x000fe400078e0216 */
[----:B------:R-:W-:Y:S01]  /*1790*/  IADD3.X R11, PT, PT, RZ, R9, RZ, P0, !PT ;  /* 0x00000009ff0b7210 */ /* 0x000fe200007fe4ff */
[----:B------:R-:W4:Y:S01]  /*17a0*/  LDG.E R15, desc[UR6][R22.64] ;  /* 0x00000006160f7981 */ /* 0x000f22000c1e1900 */
[----:B------:R-:W-:Y:S01]  /*17b0*/  IADD3 R4, P0, PT, R5, R10, RZ ;  /* 0x0000000a05047210 */ /* 0x000fe20007f1e0ff */
[----:B------:R-:W-:Y:S02]  /*17c0*/  IMAD.WIDE R24, R0, 0x4, R10 ;  /* 0x0000000400187825 */ /* 0x000fe400078e020a */
[----:B------:R-:W5:Y:S01]  /*17d0*/  LDG.E R6, desc[UR6][R26.64] ;  /* 0x000000061a067981 */ /* 0x000f62000c1e1900 */
[----:B------:R-:W-:-:S03]  /*17e0*/  IADD3.X R5, PT, PT, RZ, R11, RZ, P0, !PT ;  /* 0x0000000bff057210 */ /* 0x000fc600007fe4ff */
[----:B------:R1:W5:Y:S01]  /*17f0*/  LDG.E R19, desc[UR6][R10.64] ;  /* 0x000000060a137981 */ /* 0x000362000c1e1900 */
[----:B------:R-:W-:-:S03]  /*1800*/  IMAD.WIDE R12, R0, 0x4, R24 ;  /* 0x00000004000c7825 */ /* 0x000fc600078e0218 */
[----:B------:R-:W5:Y:S04]  /*1810*/  LDG.E R18, desc[UR6][R2.64+0x4] ;  /* 0x0000040602127981 */ /* 0x000f68000c1e1900 */
[----:B------:R-:W5:Y:S04]  /*1820*/  LDG.E R16, desc[UR6][R24.64] ;  /* 0x0000000618107981 */ /* 0x000f68000c1e1900 */
[----:B------:R-:W5:Y:S01]  /*1830*/  LDG.E R21, desc[UR6][R2.64+0x8] ;  /* 0x0000080602157981 */ /* 0x000f62000c1e1900 */
[----:B0-----:R-:W-:-:S03]  /*1840*/  IMAD.WIDE R8, R29, 0x4, R4 ;  /* 0x000000041d087825 */ /* 0x001fc600078e0204 */
[----:B------:R2:W5:Y:S04]  /*1850*/  LDG.E R12, desc[UR6][R12.64] ;  /* 0x000000060c0c7981 */ /* 0x000568000c1e1900 */
[----:B------:R-:W5:Y:S01]  /*1860*/  LDG.E R23, desc[UR6][R2.64+0xc] ;  /* 0x00000c0602177981 */ /* 0x000f62000c1e1900 */
[----:B-1----:R-:W-:-:S03]  /*1870*/  IMAD.WIDE R10, R29, 0x4, R8 ;  /* 0x000000041d0a7825 */ /* 0x002fc600078e0208 */
[----:B------:R0:W5:Y:S04]  /*1880*/  LDG.E R4, desc[UR6][R4.64] ;  /* 0x0000000604047981 */ /* 0x000168000c1e1900 */
        /* <DEDUP_REMOVED lines=8> */
[----:B-1----:R-:W0:Y:S02]  /*1910*/  F2I.FTZ.U32.TRUNC.NTZ R3, R5 ;  /* 0x0000000500037305 */ /* 0x002e24000021f000 */
[----:B0-----:R-:W-:-:S05]  /*1920*/  IADD3 R2, PT, PT, RZ, -R3, RZ ;  /* 0x80000003ff027210 */ /* 0x001fca0007ffe0ff */
[----:B------:R-:W-:Y:S02]  /*1930*/  IMAD R9, R2, R13, RZ ;  /* 0x0000000d02097224 */ /* 0x000fe400078e02ff */
[----:B------:R-:W-:-:S04]  /*1940*/  IMAD.MOV.U32 R2, RZ, RZ, RZ ;  /* 0x000000ffff027224 */ /* 0x000fc800078e00ff */
[----:B------:R-:W-:-:S04]  /*1950*/  IMAD.HI.U32 R9, R3, R9, R2 ;  /* 0x0000000903097227 */ /* 0x000fc800078e0002 */
[----:B---3--:R-:W-:-:S04]  /*1960*/  IMAD R14, R17, R14, RZ ;  /* 0x0000000e110e7224 */ /* 0x008fc800078e02ff */
[----:B----4-:R-:W-:-:S04]  /*1970*/  IMAD R14, R17, R15, R14 ;  /* 0x0000000f110e7224 */ /* 0x010fc800078e020e */
[----:B-----5:R-:W-:-:S04]  /*1980*/  IMAD R6, R17, R6, R14 ;  /* 0x0000000611067224 */ /* 0x020fc800078e020e */
[----:B------:R-:W-:-:S04]  /*1990*/  IMAD R6, R18, R19, R6 ;  /* 0x0000001312067224 */ /* 0x000fc800078e0206 */
[----:B------:R-:W-:-:S04]  /*19a0*/  IMAD R6, R21, R16, R6 ;  /* 0x0000001015067224 */ /* 0x000fc800078e0206 */
[----:B------:R-:W-:-:S04]  /*19b0*/  IMAD R6, R23, R12, R6 ;  /* 0x0000000c17067224 */ /* 0x000fc800078e0206 */
[----:B------:R-:W-:-:S04]  /*19c0*/  IMAD R4, R21, R4, R6 ;  /* 0x0000000415047224 */ /* 0x000fc800078e0206 */
[----:B------:R-:W-:-:S04]  /*19d0*/  IMAD R4, R27, R8, R4 ;  /* 0x000000081b047224 */ /* 0x000fc800078e0204 */
[----:B------:R-:W-:-:S05]  /*19e0*/  IMAD R25, R25, R10, R4 ;  /* 0x0000000a19197224 */ /* 0x000fca00078e0204 */
[----:B------:R-:W-:-:S05]  /*19f0*/  IABS R4, R25 ;  /* 0x0000001900047213 */ /* 0x000fca0000000000 */
[----:B------:R-:W-:-:S05]  /*1a00*/  IMAD.HI.U32 R2, R9, R4, RZ ;  /* 0x0000000409027227 */ /* 0x000fca00078e00ff */
[----:B------:R-:W-:-:S05]  /*1a10*/  IADD3 R3, PT, PT, -R2, RZ, RZ ;  /* 0x000000ff02037210 */ /* 0x000fca0007ffe1ff */
        /* <DEDUP_REMOVED lines=8> */
[----:B------:R-:W-:-:S04]  /*1aa0*/  @P1 IADD3 R2, PT, PT, R2, 0x1, RZ ;  /* 0x0000000102021810 */ /* 0x000fc80007ffe0ff */
[----:B------:R-:W-:Y:S02]  /*1ab0*/  @!P0 IADD3 R2, PT, PT, -R2, RZ, RZ ;  /* 0x000000ff02028210 */ /* 0x000fe40007ffe1ff */
[----:B------:R-:W-:-:S04]  /*1ac0*/  @!P2 LOP3.LUT R2, RZ, R20, RZ, 0x33, !PT ;  /* 0x00000014ff02a212 */ /* 0x000fc800078e33ff */
[----:B------:R-:W-:Y:S01]  /*1ad0*/  VIMNMX.RELU R5, PT, PT, R2, 0xff, PT ;  /* 0x000000ff02057848 */ /* 0x000fe20003fe1100 */
[----:B------:R-:W-:Y:S06]  /*1ae0*/  BRA `(.L_x_3) ;  /* 0x0000000000e47947 */ /* 0x000fec0003800000 */
.L_x_9:
[----:B------:R-:W0:Y:S01]  /*1af0*/  LDC.64 R4, c[0x0][0x380] ;  /* 0x0000e000ff047b82 */ /* 0x000e220000000a00 */
[C---:B------:R-:W-:Y:S01]  /*1b00*/  IADD3 R6, PT, PT, R7.reuse, -0x1, RZ ;  /* 0xffffffff07067810 */ /* 0x040fe20007ffe0ff */
[----:B------:R-:W-:Y:S01]  /*1b10*/  VIADD R21, R0, 0xffffffff ;  /* 0xffffffff00157836 */ /* 0x000fe20000000000 */
[----:B------:R-:W-:-:S03]  /*1b20*/  SHF.L.U32 R9, R7, 0x2, RZ ;  /* 0x0000000207097819 */ /* 0x000fc600000006ff */
[----:B------:R-:W-:Y:S02]  /*1b30*/  IMAD R19, R21, R6, R21 ;  /* 0x0000000615137224 */ /* 0x000fe400078e0215 */
[----:B------:R-:W1:Y:S01]  /*1b40*/  LDC.64 R2, c[0x0][0x388] ;  /* 0x0000e200ff027b82 */ /* 0x000e620000000a00 */
[----:B------:R-:W-:-:S07]  /*1b50*/  IADD3 R25, PT, PT, R0, 0x1, RZ ;  /* 0x0000000100197810 */ /* 0x000fce0007ffe0ff */
[----:B------:R-:W2:Y:S01]  /*1b60*/  LDC R12, c[0x0][0x398] ;  /* 0x0000e600ff0c7b82 */ /* 0x000ea20000000800 */
[----:B0-----:R-:W-:-:S03]  /*1b70*/  IMAD.WIDE R18, R19, 0x4, R4 ;  /* 0x0000000413127825 */ /* 0x001fc600078e0204 */
[----:B------:R-:W-:Y:S01]  /*1b80*/  IADD3 R4, P0, PT, R18, R9, RZ ;  /* 0x0000000912047210 */ /* 0x000fe20007f1e0ff */
[----:B------:R-:W-:Y:S01]  /*1b90*/  IMAD.WIDE R20, R21, 0x4, R18 ;  /* 0x0000000415147825 */ /* 0x000fe200078e0212 */
[----:B------:R0:W3:Y:S03]  /*1ba0*/  LDG.E R11, desc[UR6][R18.64] ;  /* 0x00000006120b7981 */ /* 0x0000e6000c1e1900 */
[----:B------:R-:W-:Y:S01]  /*1bb0*/  IMAD.X R5, RZ, RZ, R19, P0 ;  /* 0x000000ffff057224 */ /* 0x000fe200000e0613 */
[----:B-1----:R-:W3:Y:S01]  /*1bc0*/  LDG.E R6, desc[UR6][R2.64] ;  /* 0x0000000602067981 */ /* 0x002ee2000c1e1900 */
[----:B------:R-:W-:-:S03]  /*1bd0*/  IADD3 R8, P0, PT, R9, R4, RZ ;  /* 0x0000000409087210 */ /* 0x000fc60007f1e0ff */
[----:B------:R1:W4:Y:S01]  /*1be0*/  LDG.E R15, desc[UR6][R20.64] ;  /* 0x00000006140f7981 */ /* 0x000322000c1e1900 */
[----:B------:R-:W-:Y:S01]  /*1bf0*/  IMAD.WIDE R22, R0, 0x4, R4 ;  /* 0x0000000400167825 */ /* 0x000fe200078e0204 */
[----:B------:R-:W-:Y:S02]  /*1c00*/  IADD3.X R9, PT, PT, RZ, R5, RZ, P0, !PT ;  /* 0x00000005ff097210 */ /* 0x000fe400007fe4ff */
[----:B------:R5:W4:Y:S04]  /*1c10*/  LDG.E R13, desc[UR6][R4.64] ;  /* 0x00000006040d7981 */ /* 0x000b28000c1e1900 */
[----:B------:R-:W4:Y:S01]  /*1c20*/  LDG.E R10, desc[UR6][R2.64+0x4] ;  /* 0x00000406020a7981 */ /* 0x000f22000c1e1900 */
[----:B0-----:R-:W-:-:S03]  /*1c30*/  IMAD.WIDE R18, R25, 0x4, R8 ;  /* 0x0000000419127825 */ /* 0x001fc600078e0208 */
[----:B------:R-:W4:Y:S04]  /*1c40*/  LDG.E R17, desc[UR6][R22.64] ;  /* 0x0000000616117981 */ /* 0x000f28000c1e1900 */
[----:B------:R-:W4:Y:S04]  /*1c50*/  LDG.E R14, desc[UR6][R2.64+0x8] ;  /* 0x00000806020e7981 */ /* 0x000f28000c1e1900 */
[----:B------:R0:W4:Y:S04]  /*1c60*/  LDG.E R8, desc[UR6][R8.64] ;  /* 0x0000000608087981 */ /* 0x000128000c1e1900 */
[----:B------:R-:W4:Y:S04]  /*1c70*/  LDG.E R19, desc[UR6][R18.64] ;  /* 0x0000000612137981 */ /* 0x000f28000c1e1900 */
[----:B------:R0:W4:Y:S01]  /*1c80*/  LDG.E R20, desc[UR6][R2.64+0x10] ;  /* 0x0000100602147981 */ /* 0x000122000c1e1900 */
[----:B--2---:R-:W-:-:S04]  /*1c90*/  IABS R16, R12 ;  /* 0x0000000c00107213 */ /* 0x004fc80000000000 */
[----:B-1----:R-:W1:Y:S08]  /*1ca0*/  I2F.RP R21, R16 ;  /* 0x0000001000157306 */ /* 0x002e700000209400 */
[----:B-1----:R-:W5:Y:S02]  /*1cb0*/  MUFU.RCP R21, R21 ;  /* 0x0000001500157308 */ /* 0x002f640000001000 */
[----:B-----5:R-:W-:-:S06]  /*1cc0*/  VIADD R4, R21, 0xffffffe ;  /* 0x0ffffffe15047836 */ /* 0x020fcc0000000000 */
[----:B------:R1:W0:Y:S02]  /*1cd0*/  F2I.FTZ.U32.TRUNC.NTZ R5, R4 ;  /* 0x0000000400057305 */ /* 0x000224000021f000 */
[----:B-1----:R-:W-:Y:S01]  /*1ce0*/  HFMA2 R4, -RZ, RZ, 0, 0 ;  /* 0x00000000ff047431 */ /* 0x002fe200000001ff */
[----:B0-----:R-:W-:-:S05]  /*1cf0*/  IADD3 R9, PT, PT, RZ, -R5, RZ ;  /* 0x80000005ff097210 */ /* 0x001fca0007ffe0ff */
[----:B------:R-:W-:-:S04]  /*1d00*/  IMAD R9, R9, R16, RZ ;  /* 0x0000001009097224 */ /* 0x000fc800078e02ff */
[----:B------:R-:W-:-:S04]  /*1d10*/  IMAD.HI.U32 R2, R5, R9, R4 ;  /* 0x0000000905027227 */ /* 0x000fc800078e0004 */
[----:B---3--:R-:W-:-:S04]  /*1d20*/  IMAD R11, R6, R11, RZ ;  /* 0x0000000b060b7224 */ /* 0x008fc800078e02ff */
[----:B----4-:R-:W-:-:S04]  /*1d30*/  IMAD R11, R6, R15, R11 ;  /* 0x0000000f060b7224 */ /* 0x010fc800078e020b */
[----:B------:R-:W-:-:S04]  /*1d40*/  IMAD R10, R10, R13, R11 ;  /* 0x0000000d0a0a7224 */ /* 0x000fc800078e020b */
[----:B------:R-:W-:-:S04]  /*1d50*/  IMAD R17, R14, R17, R10 ;  /* 0x000000110e117224 */ /* 0x000fc800078e020a */
[----:B------:R-:W-:-:S04]  /*1d60*/  IMAD R14, R14, R8, R17 ;  /* 0x000000080e0e7224 */ /* 0x000fc800078e0211 */
[----:B------:R-:W-:-:S05]  /*1d70*/  IMAD R3, R20, R19, R14 ;  /* 0x0000001314037224 */ /* 0x000fca00078e020e */
[----:B------:R-:W-:Y:S02]  /*1d80*/  IABS R6, R3 ;  /* 0x0000000300067213 */ /* 0x000fe40000000000 */
[----:B------:R-:W-:-:S03]  /*1d90*/  LOP3.LUT R3, R3, R12, RZ, 0x3c, !PT ;  /* 0x0000000c03037212 */ /* 0x000fc600078e3cff */
[----:B------:R-:W-:Y:S01]  /*1da0*/  IMAD.MOV.U32 R5, RZ, RZ, R6 ;  /* 0x000000ffff057224 */ /* 0x000fe200078e0006 */
[----:B------:R-:W-:-:S03]  /*1db0*/  ISETP.GE.AND P0, PT, R3, RZ, PT ;  /* 0x000000ff0300720c */ /* 0x000fc60003f06270 */
[----:B------:R-:W-:-:S05]  /*1dc0*/  IMAD.HI.U32 R2, R2, R5, RZ ;  /* 0x0000000502027227 */ /* 0x000fca00078e00ff */
[----:B------:R-:W-:-:S05]  /*1dd0*/  IADD3 R4, PT, PT, -R2, RZ, RZ ;  /* 0x000000ff02047210 */ /* 0x000fca0007ffe1ff */
[----:B------:R-:W-:-:S05]  /*1de0*/  IMAD R5, R16, R4, R5 ;  /* 0x0000000410057224 */ /* 0x000fca00078e0205 */
[----:B------:R-:W-:-:S13]  /*1df0*/  ISETP.GT.U32.AND P2, PT, R16, R5, PT ;  /* 0x000000051000720c */ /* 0x000fda0003f44070 */
[-C--:B------:R-:W-:Y:S01]  /*1e00*/  @!P2 IADD3 R5, PT, PT, R5, -R16.reuse, RZ ;  /* 0x800000100505a210 */ /* 0x080fe20007ffe0ff */
[----:B------:R-:W-:Y:S01]  /*1e10*/  @!P2 VIADD R2, R2, 0x1 ;  /* 0x000000010202a836 */ /* 0x000fe20000000000 */
[----:B------:R-:W-:Y:S02]  /*1e20*/  ISETP.NE.AND P2, PT, R12, RZ, PT ;  /* 0x000000ff0c00720c */ /* 0x000fe40003f45270 */
[----:B------:R-:W-:-:S13]  /*1e30*/  ISETP.GE.U32.AND P1, PT, R5, R16, PT ;  /* 0x000000100500720c */ /* 0x000fda0003f26070 */
[----:B------:R-:W-:-:S04]  /*1e40*/  @P1 IADD3 R2, PT, PT, R2, 0x1, RZ ;  /* 0x0000000102021810 */ /* 0x000fc80007ffe0ff */
[----:B------:R-:W-:Y:S02]  /*1e50*/  @!P0 IADD3 R2, PT, PT, -R2, RZ, RZ ;  /* 0x000000ff02028210 */ /* 0x000fe40007ffe1ff */
[----:B------:R-:W-:-:S04]  /*1e60*/  @!P2 LOP3.LUT R2, RZ, R12, RZ, 0x33, !PT ;  /* 0x0000000cff02a212 */ /* 0x000fc800078e33ff */
[----:B------:R-:W-:-:S07]  /*1e70*/  VIMNMX.RELU R5, PT, PT, R2, 0xff, PT ;  /* 0x000000ff02057848 */ /* 0x000fce0003fe1100 */
.L_x_3:
[----:B------:R-:W-:Y:S05]  /*1e80*/  BSYNC.RECONVERGENT B0 ;  /* 0x0000000000007941 */ /* 0x000fea0003800200 */
.L_x_0:
[----:B------:R-:W0:Y:S01]  /*1e90*/  LDC.64 R2, c[0x0][0x390] ;  /* 0x0000e400ff027b82 */ /* 0x000e220000000a00 */
[----:B------:R-:W-:-:S04]  /*1ea0*/  IMAD R7, R0, R7, R0 ;  /* 0x0000000700077224 */ /* 0x000fc800078e0200 */
[----:B0-----:R-:W-:-:S05]  /*1eb0*/  IMAD.WIDE R2, R7, 0x4, R2 ;  /* 0x0000000407027825 */ /* 0x001fca00078e0202 */
[----:B------:R-:W-:Y:S01]  /*1ec0*/  STG.E desc[UR6][R2.64], R5 ;  /* 0x0000000502007986 */ /* 0x000fe2000c101906 */
[----:B------:R-:W-:Y:S05]  /*1ed0*/  EXIT ;  /* 0x000000000000794d */ /* 0x000fea0003800000 */
.L_x_10:
[----:B------:R-:W-:-:S00]  /*1ee0*/  BRA `(.L_x_10) ;  /* 0xfffffffc00fc7947 */ /* 0x000fc0000383ffff */
[----:B------:R-:W-:-:S00]  /*1ef0*/  NOP ;  /* 0x0000000000007918 */ /* 0x000fc00000000000 */
        /* <DEDUP_REMOVED lines=8> */
.L_x_12:


//--------------------- .text._Z27d_processGreyTransformationPiS_ --------------------------
	.section	.text._Z27d_processGreyTransformationPiS_,"ax",@progbits
	.align	128
        .global         _Z27d_processGreyTransformationPiS_
        .type           _Z27d_processGreyTransformationPiS_,@function
        .size           _Z27d_processGreyTransformationPiS_,(.L_x_13 - _Z27d_processGreyTransformationPiS_)
        .other          _Z27d_processGreyTransformationPiS_,@"STO_CUDA_ENTRY STV_DEFAULT"
_Z27d_processGreyTransformationPiS_:
.text._Z27d_processGreyTransformationPiS_:
[----:B------:R-:W-:Y:S01]  /*0000*/  LDC R1, c[0x0][0x37c] ;  /* 0x0000df00ff017b82 */ /* 0x000fe20000000800 */
[----:B------:R-:W0:Y:S07]  /*0010*/  S2R R0, SR_TID.X ;  /* 0x0000000000007919 */ /* 0x000e2e0000002100 */
[----:B------:R-:W0:Y:S01]  /*0020*/  S2UR UR6, SR_CTAID.X ;  /* 0x00000000000679c3 */ /* 0x000e220000002500 */
[----:B------:R-:W1:Y:S07]  /*0030*/  LDCU.64 UR4, c[0x0][0x358] ;  /* 0x00006b00ff0477ac */ /* 0x000e6e0008000a00 */
[----:B------:R-:W0:Y:S08]  /*0040*/  LDC R7, c[0x0][0x360] ;  /* 0x0000d800ff077b82 */ /* 0x000e300000000800 */
[----:B------:R-:W2:Y:S01]  /*0050*/  LDC.64 R2, c[0x0][0x380] ;  /* 0x0000e000ff027b82 */ /* 0x000ea20000000a00 */
[----:B0-----:R-:W-:-:S05]  /*0060*/  IMAD R7, R7, UR6, R0 ;  /* 0x0000000607077c24 */ /* 0x001fca000f8e0200 */
[----:B------:R-:W-:-:S05]  /*0070*/  LEA R5, R7, R7, 0x1 ;  /* 0x0000000707057211 */ /* 0x000fca00078e08ff */
[----:B--2---:R-:W-:Y:S02]  /*0080*/  IMAD.WIDE R2, R5, 0x4, R2 ;  /* 0x0000000405027825 */ /* 0x004fe400078e0202 */
[----:B------:R-:W0:Y:S03]  /*0090*/  LDC.64 R4, c[0x0][0x388] ;  /* 0x0000e200ff047b82 */ /* 0x000e260000000a00 */
[----:B-1----:R-:W2:Y:S04]  /*00a0*/  LDG.E R0, desc[UR4][R2.64] ;  /* 0x0000000402007981 */ /* 0x002ea8000c1e1900 */
[----:B------:R-:W2:Y:S04]  /*00b0*/  LDG.E R9, desc[UR4][R2.64+0x4] ;  /* 0x0000040402097981 */ /* 0x000ea8000c1e1900 */
[----:B------:R-:W2:Y:S01]  /*00c0*/  LDG.E R6, desc[UR4][R2.64+0x8] ;  /* 0x0000080402067981 */ /* 0x000ea2000c1e1900 */
[----:B0-----:R-:W-:Y:S01]  /*00d0*/  IMAD.WIDE R4, R7, 0x4, R4 ;  /* 0x0000000407047825 */ /* 0x001fe200078e0204 */
[----:B--2---:R-:W-:-:S05]  /*00e0*/  IADD3 R0, PT, PT, R6, R9, R0 ;  /* 0x0000000906007210 */ /* 0x004fca0007ffe000 */
[----:B------:R-:W-:-:S05]  /*00f0*/  IMAD.HI R0, R0, 0x55555556, RZ ;  /* 0x5555555600007827 */ /* 0x000fca00078e02ff */
[----:B------:R-:W-:-:S05]  /*0100*/  LEA.HI R7, R0, R0, RZ, 0x1 ;  /* 0x0000000000077211 */ /* 0x000fca00078f08ff */
[----:B------:R-:W-:Y:S01]  /*0110*/  STG.E desc[UR4][R4.64], R7 ;  /* 0x0000000704007986 */ /* 0x000fe2000c101904 */
[----:B------:R-:W-:Y:S05]  /*0120*/  EXIT ;  /* 0x000000000000794d */ /* 0x000fea0003800000 */
.L_x_11:
        /* <DEDUP_REMOVED lines=13> */
.L_x_13:


//--------------------- .nv.shared.reserved.0     --------------------------
	.section	.nv.shared.reserved.0,"aw",@nobits
	.weak		__nv_reservedSMEM_offset_0_alias
	.size		__nv_reservedSMEM_offset_0_alias, 0, 64
	.other		__nv_reservedSMEM_offset_0_alias,@"STO_CUDA_RESERVED_SHARED STV_DEFAULT"
__nv_reservedSMEM_offset_0_alias:
	.zero		0
	.zero		64


//--------------------- .nv.constant0._Z20d_processConvolutionPiS_S_iii --------------------------
	.section	.nv.constant0._Z20d_processConvolutionPiS_S_iii,"a",@progbits
	.sectionflags	@""
	.align	4
.nv.constant0._Z20d_processConvolutionPiS_S_iii:
	.zero		932


//--------------------- .nv.constant0._Z27d_processGreyTransformationPiS_ --------------------------
	.section	.nv.constant0._Z27d_processGreyTransformationPiS_,"a",@progbits
	.sectionflags	@""
	.align	4
.nv.constant0._Z27d_processGreyTransformationPiS_:
	.zero		912


//--------------------- SYMBOLS --------------------------

	.type		.nv.reservedSmem.offset0,@object
	.size		.nv.reservedSmem.offset0,0x4
